//
// Generated by NVIDIA NVVM Compiler
//
// Compiler Build ID: CL-36424714
// Cuda compilation tools, release 13.0, V13.0.88
// Based on NVVM 20.0.0
//

.version 9.0
.target sm_100
.address_size 64

	// .globl	_Z12softmax_cudaPfS_mm
.extern .shared .align 16 .b8 inp_shared[];
.extern .shared .align 16 .b8 max_per_row[];
.extern .shared .align 16 .b8 sum_per_row[];

.visible .entry _Z12softmax_cudaPfS_mm(
	.param .u64 .ptr .align 1 _Z12softmax_cudaPfS_mm_param_0,
	.param .u64 .ptr .align 1 _Z12softmax_cudaPfS_mm_param_1,
	.param .u64 _Z12softmax_cudaPfS_mm_param_2,
	.param .u64 _Z12softmax_cudaPfS_mm_param_3
)
{
	.reg .pred 	%p<38>;
	.reg .b32 	%r<395>;
	.reg .b32 	%f<174>;
	.reg .b64 	%rd<144>;

	ld.param.u64 	%rd81, [_Z12softmax_cudaPfS_mm_param_0];
	ld.param.u64 	%rd82, [_Z12softmax_cudaPfS_mm_param_1];
	ld.param.u64 	%rd79, [_Z12softmax_cudaPfS_mm_param_2];
	ld.param.u64 	%rd80, [_Z12softmax_cudaPfS_mm_param_3];
	cvta.to.global.u64 	%rd1, %rd81;
	cvta.to.global.u64 	%rd2, %rd82;
	mov.u32 	%r380, %tid.x;
	mov.u32 	%r2, %ntid.x;
	shl.b32 	%r3, %r2, 2;
	setp.ge.u32 	%p1, %r380, %r3;
	@%p1 bra 	$L__BB0_85;
	mov.u32 	%r127, %ctaid.x;
	shl.b32 	%r4, %r127, 2;
	mul.lo.s32 	%r5, %r4, %r2;
	mul.lo.s64 	%rd3, %rd80, %rd79;
	add.s32 	%r128, %r380, %r2;
	max.u32 	%r129, %r3, %r128;
	setp.lt.u32 	%p2, %r128, %r3;
	selp.u32 	%r130, 1, 0, %p2;
	add.s32 	%r131, %r128, %r130;
	sub.s32 	%r132, %r129, %r131;
	div.u32 	%r133, %r132, %r2;
	add.s32 	%r6, %r133, %r130;
	add.s32 	%r134, %r6, 1;
	and.b32  	%r7, %r134, 3;
	and.b32  	%r8, %r6, 3;
	setp.eq.s32 	%p3, %r8, 3;
	mov.u32 	%r371, %r380;
	@%p3 bra 	$L__BB0_10;
	shl.b32 	%r135, %r380, 2;
	mov.u32 	%r136, inp_shared;
	add.s32 	%r361, %r136, %r135;
	cvt.u64.u32 	%rd125, %r380;
	cvt.u64.u32 	%rd5, %r2;
	add.s32 	%r360, %r380, %r5;
	neg.s32 	%r359, %r7;
$L__BB0_3:
	.pragma "nounroll";
	or.b64  	%rd83, %rd125, %rd80;
	and.b64  	%rd84, %rd83, -4294967296;
	setp.ne.s64 	%p4, %rd84, 0;
	@%p4 bra 	$L__BB0_5;
	cvt.u32.u64 	%r137, %rd80;
	cvt.u32.u64 	%r138, %rd125;
	div.u32 	%r139, %r138, %r137;
	cvt.u64.u32 	%rd126, %r139;
	bra.uni 	$L__BB0_6;
$L__BB0_5:
	div.u64 	%rd126, %rd125, %rd80;
$L__BB0_6:
	cvt.u64.u32 	%rd10, %r360;
	setp.gt.u64 	%p5, %rd3, %rd10;
	@%p5 bra 	$L__BB0_8;
	mov.b32 	%r140, 0;
	st.shared.u32 	[%r361], %r140;
	bra.uni 	$L__BB0_9;
$L__BB0_8:
	shl.b64 	%rd85, %rd10, 2;
	add.s64 	%rd86, %rd1, %rd85;
	ld.global.f32 	%f2, [%rd86];
	st.shared.f32 	[%r361], %f2;
$L__BB0_9:
	cvt.u32.u64 	%r141, %rd126;
	shl.b32 	%r142, %r141, 2;
	mov.u32 	%r143, max_per_row;
	add.s32 	%r144, %r143, %r142;
	mov.b32 	%r145, -8388609;
	st.shared.u32 	[%r144], %r145;
	mov.u32 	%r146, sum_per_row;
	add.s32 	%r147, %r146, %r142;
	mov.b32 	%r148, 0;
	st.shared.u32 	[%r147], %r148;
	add.s64 	%rd125, %rd125, %rd5;
	cvt.u32.u64 	%r371, %rd125;
	add.s32 	%r361, %r361, %r3;
	add.s32 	%r360, %r360, %r2;
	add.s32 	%r359, %r359, 1;
	setp.ne.s32 	%p6, %r359, 0;
	@%p6 bra 	$L__BB0_3;
$L__BB0_10:
	setp.lt.u32 	%p7, %r6, 3;
	mov.u32 	%r375, %r380;
	@%p7 bra 	$L__BB0_37;
	shl.b32 	%r20, %r371, 2;
	shl.b32 	%r150, %r2, 1;
	add.s32 	%r369, %r371, %r150;
	mad.lo.s32 	%r368, %r2, 3, %r371;
	add.s32 	%r367, %r2, %r371;
	add.s32 	%r366, %r367, %r5;
	add.s32 	%r152, %r4, 2;
	mad.lo.s32 	%r365, %r2, %r152, %r371;
	add.s32 	%r153, %r4, 3;
	mad.lo.s32 	%r364, %r2, %r153, %r371;
	add.s32 	%r363, %r371, %r5;
	mov.u32 	%r370, inp_shared;
	and.b64  	%rd87, %rd80, -4294967296;
$L__BB0_12:
	cvt.u64.u32 	%rd12, %r371;
	setp.ne.s64 	%p8, %rd87, 0;
	@%p8 bra 	$L__BB0_14;
	cvt.u32.u64 	%r154, %rd80;
	cvt.u32.u64 	%r155, %rd12;
	div.u32 	%r156, %r155, %r154;
	cvt.u64.u32 	%rd127, %r156;
	bra.uni 	$L__BB0_15;
$L__BB0_14:
	div.u64 	%rd127, %rd12, %rd80;
$L__BB0_15:
	cvt.u64.u32 	%rd16, %r363;
	setp.le.u64 	%p9, %rd3, %rd16;
	@%p9 bra 	$L__BB0_17;
	shl.b64 	%rd88, %rd16, 2;
	add.s64 	%rd89, %rd1, %rd88;
	ld.global.f32 	%f3, [%rd89];
	add.s32 	%r159, %r370, %r20;
	st.shared.f32 	[%r159], %f3;
	bra.uni 	$L__BB0_18;
$L__BB0_17:
	add.s32 	%r157, %r370, %r20;
	mov.b32 	%r158, 0;
	st.shared.u32 	[%r157], %r158;
$L__BB0_18:
	cvt.u32.u64 	%r37, %rd12;
	cvt.u32.u64 	%r160, %rd127;
	shl.b32 	%r161, %r160, 2;
	mov.u32 	%r162, max_per_row;
	add.s32 	%r163, %r162, %r161;
	mov.b32 	%r164, -8388609;
	st.shared.u32 	[%r163], %r164;
	mov.u32 	%r165, sum_per_row;
	add.s32 	%r166, %r165, %r161;
	mov.b32 	%r167, 0;
	st.shared.u32 	[%r166], %r167;
	@%p8 bra 	$L__BB0_20;
	cvt.u32.u64 	%r168, %rd80;
	div.u32 	%r169, %r367, %r168;
	cvt.u64.u32 	%rd128, %r169;
	bra.uni 	$L__BB0_21;
$L__BB0_20:
	cvt.u64.u32 	%rd91, %r367;
	div.u64 	%rd128, %rd91, %rd80;
$L__BB0_21:
	cvt.u64.u32 	%rd20, %r366;
	setp.gt.u64 	%p11, %rd3, %rd20;
	@%p11 bra 	$L__BB0_23;
	add.s32 	%r170, %r3, %r20;
	add.s32 	%r171, %r370, %r170;
	mov.b32 	%r172, 0;
	st.shared.u32 	[%r171], %r172;
	bra.uni 	$L__BB0_24;
$L__BB0_23:
	shl.b64 	%rd92, %rd20, 2;
	add.s64 	%rd93, %rd1, %rd92;
	ld.global.f32 	%f4, [%rd93];
	add.s32 	%r173, %r3, %r20;
	add.s32 	%r174, %r370, %r173;
	st.shared.f32 	[%r174], %f4;
$L__BB0_24:
	cvt.u32.u64 	%r175, %rd128;
	shl.b32 	%r176, %r175, 2;
	mov.u32 	%r177, max_per_row;
	add.s32 	%r178, %r177, %r176;
	mov.b32 	%r179, -8388609;
	st.shared.u32 	[%r178], %r179;
	mov.u32 	%r180, sum_per_row;
	add.s32 	%r181, %r180, %r176;
	mov.b32 	%r182, 0;
	st.shared.u32 	[%r181], %r182;
	add.s32 	%r38, %r37, %r2;
	and.b64  	%rd94, %rd80, -4294967296;
	setp.ne.s64 	%p12, %rd94, 0;
	@%p12 bra 	$L__BB0_26;
	cvt.u32.u64 	%r183, %rd80;
	div.u32 	%r184, %r369, %r183;
	cvt.u64.u32 	%rd129, %r184;
	bra.uni 	$L__BB0_27;
$L__BB0_26:
	cvt.u64.u32 	%rd95, %r369;
	div.u64 	%rd129, %rd95, %rd80;
$L__BB0_27:
	cvt.u64.u32 	%rd24, %r365;
	setp.gt.u64 	%p13, %rd3, %rd24;
	@%p13 bra 	$L__BB0_29;
	shl.b32 	%r185, %r2, 3;
	add.s32 	%r186, %r185, %r20;
	add.s32 	%r187, %r370, %r186;
	mov.b32 	%r188, 0;
	st.shared.u32 	[%r187], %r188;
	bra.uni 	$L__BB0_30;
$L__BB0_29:
	shl.b64 	%rd96, %rd24, 2;
	add.s64 	%rd97, %rd1, %rd96;
	ld.global.f32 	%f5, [%rd97];
	shl.b32 	%r189, %r2, 3;
	add.s32 	%r190, %r189, %r20;
	add.s32 	%r191, %r370, %r190;
	st.shared.f32 	[%r191], %f5;
$L__BB0_30:
	cvt.u32.u64 	%r192, %rd129;
	shl.b32 	%r193, %r192, 2;
	mov.u32 	%r194, max_per_row;
	add.s32 	%r195, %r194, %r193;
	mov.b32 	%r196, -8388609;
	st.shared.u32 	[%r195], %r196;
	mov.u32 	%r197, sum_per_row;
	add.s32 	%r198, %r197, %r193;
	mov.b32 	%r199, 0;
	st.shared.u32 	[%r198], %r199;
	add.s32 	%r39, %r38, %r2;
	and.b64  	%rd98, %rd80, -4294967296;
	setp.ne.s64 	%p14, %rd98, 0;
	@%p14 bra 	$L__BB0_32;
	cvt.u32.u64 	%r200, %rd80;
	div.u32 	%r201, %r368, %r200;
	cvt.u64.u32 	%rd130, %r201;
	bra.uni 	$L__BB0_33;
$L__BB0_32:
	cvt.u64.u32 	%rd99, %r368;
	div.u64 	%rd130, %rd99, %rd80;
$L__BB0_33:
	cvt.u64.u32 	%rd28, %r364;
	setp.gt.u64 	%p15, %rd3, %rd28;
	@%p15 bra 	$L__BB0_35;
	mad.lo.s32 	%r202, %r2, 12, %r20;
	add.s32 	%r203, %r370, %r202;
	mov.b32 	%r204, 0;
	st.shared.u32 	[%r203], %r204;
	bra.uni 	$L__BB0_36;
$L__BB0_35:
	shl.b64 	%rd100, %rd28, 2;
	add.s64 	%rd101, %rd1, %rd100;
	ld.global.f32 	%f6, [%rd101];
	mad.lo.s32 	%r205, %r2, 12, %r20;
	add.s32 	%r206, %r370, %r205;
	st.shared.f32 	[%r206], %f6;
$L__BB0_36:
	cvt.u32.u64 	%r207, %rd130;
	shl.b32 	%r208, %r207, 2;
	mov.u32 	%r209, max_per_row;
	add.s32 	%r210, %r209, %r208;
	mov.b32 	%r211, -8388609;
	st.shared.u32 	[%r210], %r211;
	mov.u32 	%r212, sum_per_row;
	add.s32 	%r213, %r212, %r208;
	mov.b32 	%r214, 0;
	st.shared.u32 	[%r213], %r214;
	add.s32 	%r215, %r39, %r2;
	add.s32 	%r371, %r215, %r2;
	shl.b32 	%r216, %r2, 4;
	add.s32 	%r370, %r370, %r216;
	add.s32 	%r369, %r369, %r3;
	add.s32 	%r368, %r368, %r3;
	add.s32 	%r367, %r367, %r3;
	add.s32 	%r366, %r366, %r3;
	add.s32 	%r365, %r365, %r3;
	add.s32 	%r364, %r364, %r3;
	add.s32 	%r363, %r363, %r3;
	setp.lt.u32 	%p16, %r371, %r3;
	mov.u32 	%r375, %r380;
	@%p16 bra 	$L__BB0_12;
$L__BB0_37:
	cvt.u64.u32 	%rd36, %r375;
	and.b64  	%rd102, %rd80, -4294967296;
	setp.ne.s64 	%p17, %rd102, 0;
	@%p17 bra 	$L__BB0_49;
	cvt.u32.u64 	%r217, %rd80;
	cvt.u32.u64 	%r218, %rd36;
	div.u32 	%r219, %r218, %r217;
	cvt.u64.u32 	%rd133, %r219;
	bra.uni 	$L__BB0_50;
$L__BB0_39:
	setp.eq.s32 	%p20, %r8, 3;
	mov.u32 	%r385, %r380;
	@%p20 bra 	$L__BB0_45;
	shl.b32 	%r229, %r380, 2;
	add.s32 	%r373, %r225, %r229;
	cvt.u64.u32 	%rd131, %r380;
	cvt.u64.u32 	%rd30, %r2;
	neg.s32 	%r372, %r7;
$L__BB0_41:
	.pragma "nounroll";
	or.b64  	%rd103, %rd131, %rd80;
	and.b64  	%rd104, %rd103, -4294967296;
	setp.ne.s64 	%p21, %rd104, 0;
	@%p21 bra 	$L__BB0_43;
	cvt.u32.u64 	%r231, %rd80;
	cvt.u32.u64 	%r232, %rd131;
	div.u32 	%r233, %r232, %r231;
	cvt.u64.u32 	%rd132, %r233;
	bra.uni 	$L__BB0_44;
$L__BB0_43:
	div.u64 	%rd132, %rd131, %rd80;
$L__BB0_44:
	cvt.u32.u64 	%r234, %rd132;
	shl.b32 	%r235, %r234, 2;
	mov.u32 	%r236, sum_per_row;
	add.s32 	%r237, %r236, %r235;
	ld.shared.f32 	%f9, [%r373];
	add.s32 	%r239, %r223, %r235;
	ld.shared.f32 	%f10, [%r239];
	sub.f32 	%f11, %f9, %f10;
	fma.rn.f32 	%f12, %f11, 0f3BBB989D, 0f3F000000;
	cvt.sat.f32.f32 	%f13, %f12;
	mov.f32 	%f14, 0f4B400001;
	mov.f32 	%f15, 0f437C0000;
	fma.rm.f32 	%f16, %f13, %f15, %f14;
	add.f32 	%f17, %f16, 0fCB40007F;
	neg.f32 	%f18, %f17;
	fma.rn.f32 	%f19, %f11, 0f3FB8AA3B, %f18;
	fma.rn.f32 	%f20, %f11, 0f32A57060, %f19;
	mov.b32 	%r240, %f16;
	shl.b32 	%r241, %r240, 23;
	mov.b32 	%f21, %r241;
	ex2.approx.ftz.f32 	%f22, %f20;
	mul.f32 	%f23, %f22, %f21;
	atom.shared.add.f32 	%f24, [%r237], %f23;
	add.s64 	%rd131, %rd131, %rd30;
	cvt.u32.u64 	%r385, %rd131;
	add.s32 	%r373, %r373, %r3;
	add.s32 	%r372, %r372, 1;
	setp.ne.s32 	%p22, %r372, 0;
	@%p22 bra 	$L__BB0_41;
$L__BB0_45:
	setp.lt.u32 	%p23, %r6, 3;
	@%p23 bra 	$L__BB0_53;
	shl.b32 	%r242, %r2, 1;
	add.s32 	%r384, %r385, %r242;
	mad.lo.s32 	%r383, %r2, 3, %r385;
	add.s32 	%r382, %r2, %r385;
	shl.b32 	%r243, %r385, 2;
	add.s32 	%r381, %r225, %r243;
	shl.b32 	%r61, %r2, 4;
	shl.b32 	%r62, %r2, 3;
	mul.lo.s32 	%r63, %r2, 12;
$L__BB0_47:
	cvt.u64.u32 	%rd47, %r385;
	setp.ne.s64 	%p24, %rd102, 0;
	@%p24 bra 	$L__BB0_63;
	cvt.u32.u64 	%r245, %rd80;
	cvt.u32.u64 	%r246, %rd47;
	div.u32 	%r247, %r246, %r245;
	cvt.u64.u32 	%rd136, %r247;
	bra.uni 	$L__BB0_64;
$L__BB0_49:
	div.u64 	%rd133, %rd36, %rd80;
$L__BB0_50:
	cvt.u32.u64 	%r220, %rd36;
	cvt.u32.u64 	%r221, %rd133;
	shl.b32 	%r222, %r221, 2;
	mov.u32 	%r223, max_per_row;
	add.s32 	%r65, %r223, %r222;
	shl.b32 	%r224, %r220, 2;
	mov.u32 	%r225, inp_shared;
	add.s32 	%r226, %r225, %r224;
	ld.shared.f32 	%f1, [%r226];
	ld.shared.u32 	%r376, [%r65];
$L__BB0_51:
	mov.b32 	%f7, %r376;
	max.f32 	%f8, %f1, %f7;
	mov.b32 	%r227, %f8;
	atom.relaxed.shared.cas.b32 	%r68, [%r65], %r376, %r227;
	setp.ne.s32 	%p18, %r376, %r68;
	mov.u32 	%r376, %r68;
	@%p18 bra 	$L__BB0_51;
	add.s32 	%r375, %r220, %r2;
	setp.lt.u32 	%p19, %r375, %r3;
	@%p19 bra 	$L__BB0_37;
	bra.uni 	$L__BB0_39;
$L__BB0_53:
	mul.lo.s32 	%r70, %r4, %r2;
	setp.eq.s32 	%p29, %r8, 3;
	@%p29 bra 	$L__BB0_59;
	shl.b32 	%r293, %r380, 2;
	add.s32 	%r379, %r225, %r293;
	cvt.u64.u32 	%rd134, %r380;
	cvt.u64.u32 	%rd41, %r2;
	add.s32 	%r378, %r380, %r70;
	neg.s32 	%r377, %r7;
$L__BB0_55:
	.pragma "nounroll";
	or.b64  	%rd109, %rd134, %rd80;
	and.b64  	%rd110, %rd109, -4294967296;
	setp.ne.s64 	%p30, %rd110, 0;
	@%p30 bra 	$L__BB0_57;
	cvt.u32.u64 	%r295, %rd80;
	cvt.u32.u64 	%r296, %rd134;
	div.u32 	%r297, %r296, %r295;
	cvt.u64.u32 	%rd135, %r297;
	bra.uni 	$L__BB0_58;
$L__BB0_57:
	div.u64 	%rd135, %rd134, %rd80;
$L__BB0_58:
	ld.shared.f32 	%f89, [%r379];
	cvt.u32.u64 	%r298, %rd135;
	shl.b32 	%r299, %r298, 2;
	add.s32 	%r301, %r223, %r299;
	ld.shared.f32 	%f90, [%r301];
	sub.f32 	%f91, %f89, %f90;
	fma.rn.f32 	%f92, %f91, 0f3BBB989D, 0f3F000000;
	cvt.sat.f32.f32 	%f93, %f92;
	mov.f32 	%f94, 0f4B400001;
	mov.f32 	%f95, 0f437C0000;
	fma.rm.f32 	%f96, %f93, %f95, %f94;
	add.f32 	%f97, %f96, 0fCB40007F;
	neg.f32 	%f98, %f97;
	fma.rn.f32 	%f99, %f91, 0f3FB8AA3B, %f98;
	fma.rn.f32 	%f100, %f91, 0f32A57060, %f99;
	mov.b32 	%r302, %f96;
	shl.b32 	%r303, %r302, 23;
	mov.b32 	%f101, %r303;
	ex2.approx.ftz.f32 	%f102, %f100;
	mul.f32 	%f103, %f102, %f101;
	mov.u32 	%r304, sum_per_row;
	add.s32 	%r305, %r304, %r299;
	ld.shared.f32 	%f104, [%r305];
	div.rn.f32 	%f105, %f103, %f104;
	mul.wide.u32 	%rd111, %r378, 4;
	add.s64 	%rd112, %rd2, %rd111;
	st.global.f32 	[%rd112], %f105;
	add.s64 	%rd134, %rd134, %rd41;
	cvt.u32.u64 	%r380, %rd134;
	add.s32 	%r379, %r379, %r3;
	add.s32 	%r378, %r378, %r2;
	add.s32 	%r377, %r377, 1;
	setp.ne.s32 	%p31, %r377, 0;
	@%p31 bra 	$L__BB0_55;
$L__BB0_59:
	setp.lt.u32 	%p32, %r6, 3;
	@%p32 bra 	$L__BB0_85;
	shl.b32 	%r306, %r2, 1;
	add.s32 	%r393, %r380, %r306;
	mad.lo.s32 	%r392, %r2, 3, %r380;
	add.s32 	%r391, %r2, %r380;
	shl.b32 	%r307, %r380, 2;
	add.s32 	%r390, %r225, %r307;
	shl.b32 	%r86, %r2, 4;
	shl.b32 	%r87, %r2, 3;
	mul.lo.s32 	%r88, %r2, 12;
	mad.lo.s32 	%r389, %r2, %r4, %r391;
	add.s32 	%r309, %r4, 2;
	mad.lo.s32 	%r388, %r2, %r309, %r380;
	add.s32 	%r310, %r4, 3;
	mad.lo.s32 	%r387, %r2, %r310, %r380;
	add.s32 	%r386, %r380, %r70;
$L__BB0_61:
	cvt.u64.u32 	%rd63, %r380;
	setp.ne.s64 	%p33, %rd102, 0;
	@%p33 bra 	$L__BB0_74;
	cvt.u32.u64 	%r311, %rd80;
	cvt.u32.u64 	%r312, %rd63;
	div.u32 	%r313, %r312, %r311;
	cvt.u64.u32 	%rd140, %r313;
	bra.uni 	$L__BB0_75;
$L__BB0_63:
	div.u64 	%rd136, %rd47, %rd80;
$L__BB0_64:
	cvt.u32.u64 	%r98, %rd47;
	cvt.u32.u64 	%r248, %rd136;
	shl.b32 	%r249, %r248, 2;
	mov.u32 	%r250, sum_per_row;
	add.s32 	%r251, %r250, %r249;
	ld.shared.f32 	%f25, [%r381];
	add.s32 	%r253, %r223, %r249;
	ld.shared.f32 	%f26, [%r253];
	sub.f32 	%f27, %f25, %f26;
	fma.rn.f32 	%f28, %f27, 0f3BBB989D, 0f3F000000;
	cvt.sat.f32.f32 	%f29, %f28;
	mov.f32 	%f30, 0f4B400001;
	mov.f32 	%f31, 0f437C0000;
	fma.rm.f32 	%f32, %f29, %f31, %f30;
	add.f32 	%f33, %f32, 0fCB40007F;
	neg.f32 	%f34, %f33;
	fma.rn.f32 	%f35, %f27, 0f3FB8AA3B, %f34;
	fma.rn.f32 	%f36, %f27, 0f32A57060, %f35;
	mov.b32 	%r254, %f32;
	shl.b32 	%r255, %r254, 23;
	mov.b32 	%f37, %r255;
	ex2.approx.ftz.f32 	%f38, %f36;
	mul.f32 	%f39, %f38, %f37;
	atom.shared.add.f32 	%f40, [%r251], %f39;
	cvt.u64.u32 	%rd51, %r382;
	setp.ne.s64 	%p25, %rd102, 0;
	@%p25 bra 	$L__BB0_66;
	cvt.u32.u64 	%r256, %rd80;
	cvt.u32.u64 	%r257, %rd51;
	div.u32 	%r258, %r257, %r256;
	cvt.u64.u32 	%rd137, %r258;
	bra.uni 	$L__BB0_67;
$L__BB0_66:
	div.u64 	%rd137, %rd51, %rd80;
$L__BB0_67:
	cvt.u32.u64 	%r259, %rd137;
	shl.b32 	%r260, %r259, 2;
	add.s32 	%r262, %r250, %r260;
	add.s32 	%r263, %r381, %r3;
	ld.shared.f32 	%f41, [%r263];
	add.s32 	%r265, %r223, %r260;
	ld.shared.f32 	%f42, [%r265];
	sub.f32 	%f43, %f41, %f42;
	fma.rn.f32 	%f44, %f43, 0f3BBB989D, 0f3F000000;
	cvt.sat.f32.f32 	%f45, %f44;
	mov.f32 	%f46, 0f4B400001;
	mov.f32 	%f47, 0f437C0000;
	fma.rm.f32 	%f48, %f45, %f47, %f46;
	add.f32 	%f49, %f48, 0fCB40007F;
	neg.f32 	%f50, %f49;
	fma.rn.f32 	%f51, %f43, 0f3FB8AA3B, %f50;
	fma.rn.f32 	%f52, %f43, 0f32A57060, %f51;
	mov.b32 	%r266, %f48;
	shl.b32 	%r267, %r266, 23;
	mov.b32 	%f53, %r267;
	ex2.approx.ftz.f32 	%f54, %f52;
	mul.f32 	%f55, %f54, %f53;
	atom.shared.add.f32 	%f56, [%r262], %f55;
	add.s32 	%r99, %r98, %r2;
	cvt.u64.u32 	%rd55, %r384;
	@%p25 bra 	$L__BB0_69;
	cvt.u32.u64 	%r268, %rd80;
	cvt.u32.u64 	%r269, %rd55;
	div.u32 	%r270, %r269, %r268;
	cvt.u64.u32 	%rd138, %r270;
	bra.uni 	$L__BB0_70;
$L__BB0_69:
	div.u64 	%rd138, %rd55, %rd80;
$L__BB0_70:
	cvt.u32.u64 	%r271, %rd138;
	shl.b32 	%r272, %r271, 2;
	add.s32 	%r274, %r250, %r272;
	add.s32 	%r275, %r381, %r62;
	ld.shared.f32 	%f57, [%r275];
	add.s32 	%r277, %r223, %r272;
	ld.shared.f32 	%f58, [%r277];
	sub.f32 	%f59, %f57, %f58;
	fma.rn.f32 	%f60, %f59, 0f3BBB989D, 0f3F000000;
	cvt.sat.f32.f32 	%f61, %f60;
	mov.f32 	%f62, 0f4B400001;
	mov.f32 	%f63, 0f437C0000;
	fma.rm.f32 	%f64, %f61, %f63, %f62;
	add.f32 	%f65, %f64, 0fCB40007F;
	neg.f32 	%f66, %f65;
	fma.rn.f32 	%f67, %f59, 0f3FB8AA3B, %f66;
	fma.rn.f32 	%f68, %f59, 0f32A57060, %f67;
	mov.b32 	%r278, %f64;
	shl.b32 	%r279, %r278, 23;
	mov.b32 	%f69, %r279;
	ex2.approx.ftz.f32 	%f70, %f68;
	mul.f32 	%f71, %f70, %f69;
	atom.shared.add.f32 	%f72, [%r274], %f71;
	add.s32 	%r100, %r99, %r2;
	cvt.u64.u32 	%rd59, %r383;
	@%p25 bra 	$L__BB0_72;
	cvt.u32.u64 	%r280, %rd80;
	cvt.u32.u64 	%r281, %rd59;
	div.u32 	%r282, %r281, %r280;
	cvt.u64.u32 	%rd139, %r282;
	bra.uni 	$L__BB0_73;
$L__BB0_72:
	div.u64 	%rd139, %rd59, %rd80;
$L__BB0_73:
	cvt.u32.u64 	%r283, %rd139;
	shl.b32 	%r284, %r283, 2;
	add.s32 	%r286, %r250, %r284;
	add.s32 	%r287, %r381, %r63;
	ld.shared.f32 	%f73, [%r287];
	add.s32 	%r289, %r223, %r284;
	ld.shared.f32 	%f74, [%r289];
	sub.f32 	%f75, %f73, %f74;
	fma.rn.f32 	%f76, %f75, 0f3BBB989D, 0f3F000000;
	cvt.sat.f32.f32 	%f77, %f76;
	mov.f32 	%f78, 0f4B400001;
	mov.f32 	%f79, 0f437C0000;
	fma.rm.f32 	%f80, %f77, %f79, %f78;
	add.f32 	%f81, %f80, 0fCB40007F;
	neg.f32 	%f82, %f81;
	fma.rn.f32 	%f83, %f75, 0f3FB8AA3B, %f82;
	fma.rn.f32 	%f84, %f75, 0f32A57060, %f83;
	mov.b32 	%r290, %f80;
	shl.b32 	%r291, %r290, 23;
	mov.b32 	%f85, %r291;
	ex2.approx.ftz.f32 	%f86, %f84;
	mul.f32 	%f87, %f86, %f85;
	atom.shared.add.f32 	%f88, [%r286], %f87;
	add.s32 	%r292, %r100, %r2;
	add.s32 	%r385, %r292, %r2;
	add.s32 	%r384, %r384, %r3;
	add.s32 	%r383, %r383, %r3;
	add.s32 	%r382, %r382, %r3;
	add.s32 	%r381, %r381, %r61;
	setp.lt.u32 	%p28, %r385, %r3;
	@%p28 bra 	$L__BB0_47;
	bra.uni 	$L__BB0_53;
$L__BB0_74:
	div.u64 	%rd140, %rd63, %rd80;
$L__BB0_75:
	cvt.u32.u64 	%r115, %rd63;
	ld.shared.f32 	%f106, [%r390];
	cvt.u32.u64 	%r314, %rd140;
	shl.b32 	%r315, %r314, 2;
	add.s32 	%r317, %r223, %r315;
	ld.shared.f32 	%f107, [%r317];
	sub.f32 	%f108, %f106, %f107;
	fma.rn.f32 	%f109, %f108, 0f3BBB989D, 0f3F000000;
	cvt.sat.f32.f32 	%f110, %f109;
	mov.f32 	%f111, 0f4B400001;
	mov.f32 	%f112, 0f437C0000;
	fma.rm.f32 	%f113, %f110, %f112, %f111;
	add.f32 	%f114, %f113, 0fCB40007F;
	neg.f32 	%f115, %f114;
	fma.rn.f32 	%f116, %f108, 0f3FB8AA3B, %f115;
	fma.rn.f32 	%f117, %f108, 0f32A57060, %f116;
	mov.b32 	%r318, %f113;
	shl.b32 	%r319, %r318, 23;
	mov.b32 	%f118, %r319;
	ex2.approx.ftz.f32 	%f119, %f117;
	mul.f32 	%f120, %f119, %f118;
	mov.u32 	%r320, sum_per_row;
	add.s32 	%r321, %r320, %r315;
	ld.shared.f32 	%f121, [%r321];
	div.rn.f32 	%f122, %f120, %f121;
	mul.wide.u32 	%rd114, %r386, 4;
	add.s64 	%rd115, %rd2, %rd114;
	st.global.f32 	[%rd115], %f122;
	cvt.u64.u32 	%rd67, %r391;
	setp.ne.s64 	%p34, %rd102, 0;
	@%p34 bra 	$L__BB0_77;
	cvt.u32.u64 	%r322, %rd80;
	cvt.u32.u64 	%r323, %rd67;
	div.u32 	%r324, %r323, %r322;
	cvt.u64.u32 	%rd141, %r324;
	bra.uni 	$L__BB0_78;
$L__BB0_77:
	div.u64 	%rd141, %rd67, %rd80;
$L__BB0_78:
	add.s32 	%r325, %r390, %r3;
	ld.shared.f32 	%f123, [%r325];
	cvt.u32.u64 	%r326, %rd141;
	shl.b32 	%r327, %r326, 2;
	add.s32 	%r329, %r223, %r327;
	ld.shared.f32 	%f124, [%r329];
	sub.f32 	%f125, %f123, %f124;
	fma.rn.f32 	%f126, %f125, 0f3BBB989D, 0f3F000000;
	cvt.sat.f32.f32 	%f127, %f126;
	mov.f32 	%f128, 0f4B400001;
	mov.f32 	%f129, 0f437C0000;
	fma.rm.f32 	%f130, %f127, %f129, %f128;
	add.f32 	%f131, %f130, 0fCB40007F;
	neg.f32 	%f132, %f131;
	fma.rn.f32 	%f133, %f125, 0f3FB8AA3B, %f132;
	fma.rn.f32 	%f134, %f125, 0f32A57060, %f133;
	mov.b32 	%r330, %f130;
	shl.b32 	%r331, %r330, 23;
	mov.b32 	%f135, %r331;
	ex2.approx.ftz.f32 	%f136, %f134;
	mul.f32 	%f137, %f136, %f135;
	add.s32 	%r333, %r320, %r327;
	ld.shared.f32 	%f138, [%r333];
	div.rn.f32 	%f139, %f137, %f138;
	mul.wide.u32 	%rd117, %r389, 4;
	add.s64 	%rd118, %rd2, %rd117;
	st.global.f32 	[%rd118], %f139;
	add.s32 	%r116, %r115, %r2;
	cvt.u64.u32 	%rd71, %r393;
	setp.ne.s64 	%p35, %rd102, 0;
	@%p35 bra 	$L__BB0_80;
	cvt.u32.u64 	%r334, %rd80;
	cvt.u32.u64 	%r335, %rd71;
	div.u32 	%r336, %r335, %r334;
	cvt.u64.u32 	%rd142, %r336;
	bra.uni 	$L__BB0_81;
$L__BB0_80:
	div.u64 	%rd142, %rd71, %rd80;
$L__BB0_81:
	add.s32 	%r337, %r390, %r87;
	ld.shared.f32 	%f140, [%r337];
	cvt.u32.u64 	%r338, %rd142;
	shl.b32 	%r339, %r338, 2;
	add.s32 	%r341, %r223, %r339;
	ld.shared.f32 	%f141, [%r341];
	sub.f32 	%f142, %f140, %f141;
	fma.rn.f32 	%f143, %f142, 0f3BBB989D, 0f3F000000;
	cvt.sat.f32.f32 	%f144, %f143;
	mov.f32 	%f145, 0f4B400001;
	mov.f32 	%f146, 0f437C0000;
	fma.rm.f32 	%f147, %f144, %f146, %f145;
	add.f32 	%f148, %f147, 0fCB40007F;
	neg.f32 	%f149, %f148;
	fma.rn.f32 	%f150, %f142, 0f3FB8AA3B, %f149;
	fma.rn.f32 	%f151, %f142, 0f32A57060, %f150;
	mov.b32 	%r342, %f147;
	shl.b32 	%r343, %r342, 23;
	mov.b32 	%f152, %r343;
	ex2.approx.ftz.f32 	%f153, %f151;
	mul.f32 	%f154, %f153, %f152;
	add.s32 	%r345, %r320, %r339;
	ld.shared.f32 	%f155, [%r345];
	div.rn.f32 	%f156, %f154, %f155;
	mul.wide.u32 	%rd120, %r388, 4;
	add.s64 	%rd121, %rd2, %rd120;
	st.global.f32 	[%rd121], %f156;
	add.s32 	%r117, %r116, %r2;
	cvt.u64.u32 	%rd75, %r392;
	setp.ne.s64 	%p36, %rd102, 0;
	@%p36 bra 	$L__BB0_83;
	cvt.u32.u64 	%r346, %rd80;
	cvt.u32.u64 	%r347, %rd75;
	div.u32 	%r348, %r347, %r346;
	cvt.u64.u32 	%rd143, %r348;
	bra.uni 	$L__BB0_84;
$L__BB0_83:
	div.u64 	%rd143, %rd75, %rd80;
$L__BB0_84:
	add.s32 	%r349, %r390, %r88;
	ld.shared.f32 	%f157, [%r349];
	cvt.u32.u64 	%r350, %rd143;
	shl.b32 	%r351, %r350, 2;
	add.s32 	%r353, %r223, %r351;
	ld.shared.f32 	%f158, [%r353];
	sub.f32 	%f159, %f157, %f158;
	fma.rn.f32 	%f160, %f159, 0f3BBB989D, 0f3F000000;
	cvt.sat.f32.f32 	%f161, %f160;
	mov.f32 	%f162, 0f4B400001;
	mov.f32 	%f163, 0f437C0000;
	fma.rm.f32 	%f164, %f161, %f163, %f162;
	add.f32 	%f165, %f164, 0fCB40007F;
	neg.f32 	%f166, %f165;
	fma.rn.f32 	%f167, %f159, 0f3FB8AA3B, %f166;
	fma.rn.f32 	%f168, %f159, 0f32A57060, %f167;
	mov.b32 	%r354, %f164;
	shl.b32 	%r355, %r354, 23;
	mov.b32 	%f169, %r355;
	ex2.approx.ftz.f32 	%f170, %f168;
	mul.f32 	%f171, %f170, %f169;
	add.s32 	%r357, %r320, %r351;
	ld.shared.f32 	%f172, [%r357];
	div.rn.f32 	%f173, %f171, %f172;
	mul.wide.u32 	%rd123, %r387, 4;
	add.s64 	%rd124, %rd2, %rd123;
	st.global.f32 	[%rd124], %f173;
	add.s32 	%r358, %r117, %r2;
	add.s32 	%r380, %r358, %r2;
	add.s32 	%r393, %r393, %r3;
	add.s32 	%r392, %r392, %r3;
	add.s32 	%r391, %r391, %r3;
	add.s32 	%r390, %r390, %r86;
	add.s32 	%r389, %r389, %r3;
	add.s32 	%r388, %r388, %r3;
	add.s32 	%r387, %r387, %r3;
	add.s32 	%r386, %r386, %r3;
	setp.lt.u32 	%p37, %r380, %r3;
	@%p37 bra 	$L__BB0_61;
$L__BB0_85:
	ret;

}


// ===== COMPILED SASS (sm_100) =====

	.target	sm_100

	.elftype	@"ET_EXEC"


//--------------------- .note.nv.tkinfo           --------------------------
	.section	.note.nv.tkinfo,"",@"SHT_NOTE"
	.sectionflags	@"SHF_NOTE_NV_TKINFO"
	.tkinfo
        /*0018*/ 	.word	0x00000002
        /*0030*/ 	.string	""
        /*0030*/ 	.string	"ptxas"
        /*0030*/ 	.string	"Cuda compilation tools, release 13.0, V13.0.88"
        /*0030*/ 	.string	"Build cuda_13.0.r13.0/compiler.36424714_0"
        /*0030*/ 	.string	"-arch sm_100 -m 64 "



//--------------------- .note.nv.cuinfo           --------------------------
	.section	.note.nv.cuinfo,"",@"SHT_NOTE"
	.sectionflags	@"SHF_NOTE_NV_CUINFO"
        /*0018*/ 	.short	0x0002
        /*001a*/ 	.short	0x0064
        /*001c*/ 	.short	0x0082
	.zero		2


//--------------------- .nv.info                  --------------------------
	.section	.nv.info,"",@"SHT_CUDA_INFO"
	.align	4


	//----- nvinfo : EIATTR_REGCOUNT
	.align		4
        /*0000*/ 	.byte	0x04, 0x2f
        /*0002*/ 	.short	(.L_1 - .L_0)
	.align		4
.L_0:
        /*0004*/ 	.word	index@(_Z12softmax_cudaPfS_mm)
        /*0008*/ 	.word	0x0000001e


	//----- nvinfo : EIATTR_FRAME_SIZE
	.align		4
.L_1:
        /*000c*/ 	.byte	0x04, 0x11
        /*000e*/ 	.short	(.L_3 - .L_2)
	.align		4
.L_2:
        /*0010*/ 	.word	index@($__internal_1_$__cuda_sm3x_div_rn_noftz_f32_slowpath)
        /*0014*/ 	.word	0x00000000


	//----- nvinfo : EIATTR_FRAME_SIZE
	.align		4
.L_3:
        /*0018*/ 	.byte	0x04, 0x11
        /*001a*/ 	.short	(.L_5 - .L_4)
	.align		4
.L_4:
        /*001c*/ 	.word	index@($__internal_0_$__cuda_sm20_div_u64)
        /*0020*/ 	.word	0x00000000


	//----- nvinfo : EIATTR_FRAME_SIZE
	.align		4
.L_5:
        /*0024*/ 	.byte	0x04, 0x11
        /*0026*/ 	.short	(.L_7 - .L_6)
	.align		4
.L_6:
        /*0028*/ 	.word	index@(_Z12softmax_cudaPfS_mm)
        /*002c*/ 	.word	0x00000000


	//----- nvinfo : EIATTR_MIN_STACK_SIZE
	.align		4
.L_7:
        /*0030*/ 	.byte	0x04, 0x12
        /*0032*/ 	.short	(.L_9 - .L_8)
	.align		4
.L_8:
        /*0034*/ 	.word	index@(_Z12softmax_cudaPfS_mm)
        /*0038*/ 	.word	0x00000000
.L_9:


//--------------------- .nv.compat                --------------------------
	.section	.nv.compat,"",@"SHT_CUDA_COMPAT_INFO"
	.align	4
        /*0000*/ 	.byte	0x02, 0x09, 0x00, 0x00, 0x02, 0x02, 0x01, 0x00, 0x02, 0x05, 0x05, 0x00, 0x03, 0x07, 0x01, 0x01
        /*0010*/ 	.byte	0x02, 0x03, 0x00, 0x00, 0x02, 0x06, 0x01, 0x00, 0x04, 0x0b, 0x08, 0x00, 0x01, 0x00, 0x00, 0x00
        /*0020*/ 	.byte	0x00, 0x00, 0x00, 0x00


//--------------------- .nv.info._Z12softmax_cudaPfS_mm --------------------------
	.section	.nv.info._Z12softmax_cudaPfS_mm,"",@"SHT_CUDA_INFO"
	.sectionflags	@""
	.align	4


	//----- nvinfo : EIATTR_CUDA_API_VERSION
	.align		4
        /*0000*/ 	.byte	0x04, 0x37
        /*0002*/ 	.short	(.L_11 - .L_10)
.L_10:
        /*0004*/ 	.word	0x00000082


	//----- nvinfo : EIATTR_KPARAM_INFO
	.align		4
.L_11:
        /*0008*/ 	.byte	0x04, 0x17
        /*000a*/ 	.short	(.L_13 - .L_12)
.L_12:
        /*000c*/ 	.word	0x00000000
        /*0010*/ 	.short	0x0003
        /*0012*/ 	.short	0x0018
        /*0014*/ 	.byte	0x00, 0xf0, 0x21, 0x00


	//----- nvinfo : EIATTR_KPARAM_INFO
	.align		4
.L_13:
        /*0018*/ 	.byte	0x04, 0x17
        /*001a*/ 	.short	(.L_15 - .L_14)
.L_14:
        /*001c*/ 	.word	0x00000000
        /*0020*/ 	.short	0x0002
        /*0022*/ 	.short	0x0010
        /*0024*/ 	.byte	0x00, 0xf0, 0x21, 0x00


	//----- nvinfo : EIATTR_KPARAM_INFO
	.align		4
.L_15:
        /*0028*/ 	.byte	0x04, 0x17
        /*002a*/ 	.short	(.L_17 - .L_16)
.L_16:
        /*002c*/ 	.word	0x00000000
        /*0030*/ 	.short	0x0001
        /*0032*/ 	.short	0x0008
        /*0034*/ 	.byte	0x00, 0xf5, 0x21, 0x00


	//----- nvinfo : EIATTR_KPARAM_INFO
	.align		4
.L_17:
        /*0038*/ 	.byte	0x04, 0x17
        /*003a*/ 	.short	(.L_19 - .L_18)
.L_18:
        /*003c*/ 	.word	0x00000000
        /*0040*/ 	.short	0x0000
        /*0042*/ 	.short	0x0000
        /*0044*/ 	.byte	0x00, 0xf5, 0x21, 0x00


	//----- nvinfo : EIATTR_SPARSE_MMA_MASK
	.align		4
.L_19:
        /*0048*/ 	.byte	0x03, 0x50
        /*004a*/ 	.short	0x0000


	//----- nvinfo : EIATTR_MAXREG_COUNT
	.align		4
        /*004c*/ 	.byte	0x03, 0x1b
        /*004e*/ 	.short	0x00ff


	//----- nvinfo : EIATTR_MERCURY_ISA_VERSION
	.align		4
        /*0050*/ 	.byte	0x03, 0x5f
        /*0052*/ 	.short	0x0101


	//----- nvinfo : EIATTR_VRC_CTA_INIT_COUNT
	.align		4
        /*0054*/ 	.byte	0x02, 0x4a
	.zero		1
	.zero		1


	//----- nvinfo : EIATTR_EXIT_INSTR_OFFSETS
	.align		4
        /*0058*/ 	.byte	0x04, 0x1c
        /*005a*/ 	.short	(.L_21 - .L_20)


	//   ....[0]....
.L_20:
        /*005c*/ 	.word	0x00000050


	//   ....[1]....
        /*0060*/ 	.word	0x00002d80


	//   ....[2]....
        /*0064*/ 	.word	0x00003d60


	//----- nvinfo : EIATTR_CRS_STACK_SIZE
	.align		4
.L_21:
        /*0068*/ 	.byte	0x04, 0x1e
        /*006a*/ 	.short	(.L_23 - .L_22)
.L_22:
        /*006c*/ 	.word	0x00000000


	//----- nvinfo : EIATTR_CBANK_PARAM_SIZE
	.align		4
.L_23:
        /*0070*/ 	.byte	0x03, 0x19
        /*0072*/ 	.short	0x0020


	//----- nvinfo : EIATTR_PARAM_CBANK
	.align		4
        /*0074*/ 	.byte	0x04, 0x0a
        /*0076*/ 	.short	(.L_25 - .L_24)
	.align		4
.L_24:
        /*0078*/ 	.word	index@(.nv.constant0._Z12softmax_cudaPfS_mm)
        /*007c*/ 	.short	0x0380
        /*007e*/ 	.short	0x0020


	//----- nvinfo : EIATTR_SW_WAR
	.align		4
.L_25:
        /*0080*/ 	.byte	0x04, 0x36
        /*0082*/ 	.short	(.L_27 - .L_26)
.L_26:
        /*0084*/ 	.word	0x00000008
.L_27:


//--------------------- .nv.callgraph             --------------------------
	.section	.nv.callgraph,"",@"SHT_CUDA_CALLGRAPH"
	.align	4
	.sectionentsize	8
	.align		4
        /*0000*/ 	.word	0x00000000
	.align		4
        /*0004*/ 	.word	0xffffffff
	.align		4
        /*0008*/ 	.word	0x00000000
	.align		4
        /*000c*/ 	.word	0xfffffffe
	.align		4
        /*0010*/ 	.word	0x00000000
	.align		4
        /*0014*/ 	.word	0xfffffffd
	.align		4
        /*0018*/ 	.word	0x00000000
	.align		4
        /*001c*/ 	.word	0xfffffffc


//--------------------- .text._Z12softmax_cudaPfS_mm --------------------------
	.section	.text._Z12softmax_cudaPfS_mm,"ax",@progbits
	.align	128
        .global         _Z12softmax_cudaPfS_mm
        .type           _Z12softmax_cudaPfS_mm,@function
        .size           _Z12softmax_cudaPfS_mm,(.L_x_90 - _Z12softmax_cudaPfS_mm)
        .other          _Z12softmax_cudaPfS_mm,@"STO_CUDA_ENTRY STV_DEFAULT"
_Z12softmax_cudaPfS_mm:
.text._Z12softmax_cudaPfS_mm:
[----:B------:R-:W-:Y:S01]  /*0000*/  LDC R1, c[0x0][0x37c] ;  /* 0x0000df00ff017b82 */ /* 0x000fe20000000800 */
[----:B------:R-:W0:Y:S01]  /*0010*/  S2R R0, SR_TID.X ;  /* 0x0000000000007919 */ /* 0x000e220000002100 */
[----:B------:R-:W1:Y:S02]  /*0020*/  LDCU UR18, c[0x0][0x360] ;  /* 0x00006c00ff1277ac */ /* 0x000e640008000800 */
[----:B-1----:R-:W-:-:S06]  /*0030*/  USHF.L.U32 UR19, UR18, 0x2, URZ ;  /* 0x0000000212137899 */ /* 0x002fcc00080006ff */
[----:B0-----:R-:W-:-:S13]  /*0040*/  ISETP.GE.U32.AND P0, PT, R0, UR19, PT ;  /* 0x0000001300007c0c */ /* 0x001fda000bf06070 */
[----:B------:R-:W-:Y:S05]  /*0050*/  @P0 EXIT ;  /* 0x000000000000094d */ /* 0x000fea0003800000 */
[----:B------:R-:W0:Y:S01]  /*0060*/  I2F.U32.RP R7, UR18 ;  /* 0x0000001200077d06 */ /* 0x000e220008209000 */
[----:B------:R-:W-:Y:S01]  /*0070*/  IADD3 R4, PT, PT, R0, UR18, RZ ;  /* 0x0000001200047c10 */ /* 0x000fe2000fffe0ff */
[----:B------:R-:W1:Y:S01]  /*0080*/  S2UR UR8, SR_CTAID.X ;  /* 0x00000000000879c3 */ /* 0x000e620000002500 */
[----:B------:R-:W-:Y:S01]  /*0090*/  ISETP.NE.U32.AND P2, PT, RZ, UR18, PT ;  /* 0x00000012ff007c0c */ /* 0x000fe2000bf45070 */
[----:B------:R-:W2:Y:S01]  /*00a0*/  LDCU.128 UR12, c[0x0][0x390] ;  /* 0x00007200ff0c77ac */ /* 0x000ea20008000c00 */
[C---:B------:R-:W-:Y:S01]  /*00b0*/  ISETP.GE.U32.AND P0, PT, R4.reuse, UR19, PT ;  /* 0x0000001304007c0c */ /* 0x040fe2000bf06070 */
[----:B------:R-:W-:Y:S01]  /*00c0*/  BSSY.RECONVERGENT B0, `(.L_x_0) ;  /* 0x0000061000007945 */ /* 0x000fe20003800200 */
[----:B------:R-:W-:Y:S01]  /*00d0*/  VIMNMX.U32 R5, PT, PT, R4, UR19, !PT ;  /* 0x0000001304057c48 */ /* 0x000fe2000ffe0000 */
[----:B------:R-:W3:Y:S01]  /*00e0*/  LDCU.64 UR16, c[0x0][0x358] ;  /* 0x00006b00ff1077ac */ /* 0x000ee20008000a00 */
[----:B------:R-:W-:Y:S02]  /*00f0*/  SEL R6, RZ, 0x1, P0 ;  /* 0x00000001ff067807 */ /* 0x000fe40000000000 */
[----:B------:R-:W-:Y:S01]  /*0100*/  MOV R18, R0 ;  /* 0x0000000000127202 */ /* 0x000fe20000000f00 */
[----:B------:R-:W4:Y:S01]  /*0110*/  LDCU UR21, c[0x0][0x398] ;  /* 0x00007300ff1577ac */ /* 0x000f220008000800 */
[----:B------:R-:W-:Y:S01]  /*0120*/  IADD3 R5, PT, PT, R5, -R4, -R6 ;  /* 0x8000000405057210 */ /* 0x000fe20007ffe806 */
[----:B0-----:R-:W0:Y:S01]  /*0130*/  MUFU.RCP R7, R7 ;  /* 0x0000000700077308 */ /* 0x001e220000001000 */
[----:B------:R-:W3:Y:S01]  /*0140*/  LDCU UR20, c[0x0][0x39c] ;  /* 0x00007380ff1477ac */ /* 0x000ee20008000800 */
[----:B------:R-:W3:Y:S01]  /*0150*/  LDCU.64 UR4, c[0x0][0x398] ;  /* 0x00007300ff0477ac */ /* 0x000ee20008000a00 */
[----:B--2---:R-:W-:-:S02]  /*0160*/  UIMAD UR9, UR15, UR12, URZ ;  /* 0x0000000c0f0972a4 */ /* 0x004fc4000f8e02ff */
[----:B------:R-:W-:Y:S02]  /*0170*/  UIMAD.WIDE.U32 UR6, UR14, UR12, URZ ;  /* 0x0000000c0e0672a5 */ /* 0x000fe4000f8e00ff */
[----:B------:R-:W-:Y:S02]  /*0180*/  UIMAD UR9, UR14, UR13, UR9 ;  /* 0x0000000d0e0972a4 */ /* 0x000fe4000f8e0209 */
[----:B-1----:R-:W-:Y:S01]  /*0190*/  USHF.L.U32 UR8, UR8, 0x2, URZ ;  /* 0x0000000208087899 */ /* 0x002fe200080006ff */
[----:B0-----:R-:W-:Y:S01]  /*01a0*/  IADD3 R2, PT, PT, R7, 0xffffffe, RZ ;  /* 0x0ffffffe07027810 */ /* 0x001fe20007ffe0ff */
[----:B------:R-:W-:-:S03]  /*01b0*/  UIADD3 UR9, UPT, UPT, UR7, UR9, URZ ;  /* 0x0000000907097290 */ /* 0x000fc6000fffe0ff */
[----:B------:R0:W1:Y:S02]  /*01c0*/  F2I.FTZ.U32.TRUNC.NTZ R3, R2 ;  /* 0x0000000200037305 */ /* 0x000064000021f000 */
[----:B0-----:R-:W-:Y:S02]  /*01d0*/  IMAD.MOV.U32 R2, RZ, RZ, RZ ;  /* 0x000000ffff027224 */ /* 0x001fe400078e00ff */
[----:B-1----:R-:W-:-:S04]  /*01e0*/  IMAD.MOV R9, RZ, RZ, -R3 ;  /* 0x000000ffff097224 */ /* 0x002fc800078e0a03 */
[----:B------:R-:W-:-:S04]  /*01f0*/  IMAD R9, R9, UR18, RZ ;  /* 0x0000001209097c24 */ /* 0x000fc8000f8e02ff */
[----:B------:R-:W-:Y:S02]  /*0200*/  IMAD.HI.U32 R8, R3, R9, R2 ;  /* 0x0000000903087227 */ /* 0x000fe400078e0002 */
[----:B------:R-:W0:Y:S04]  /*0210*/  LDC R3, c[0x0][0x360] ;  /* 0x0000d800ff037b82 */ /* 0x000e280000000800 */
[----:B------:R-:W-:-:S05]  /*0220*/  IMAD.HI.U32 R7, R8, R5, RZ ;  /* 0x0000000508077227 */ /* 0x000fca00078e00ff */
[----:B------:R-:W-:-:S05]  /*0230*/  IADD3 R2, PT, PT, -R7, RZ, RZ ;  /* 0x000000ff07027210 */ /* 0x000fca0007ffe1ff */
[----:B------:R-:W-:-:S05]  /*0240*/  IMAD R5, R2, UR18, R5 ;  /* 0x0000001202057c24 */ /* 0x000fca000f8e0205 */
[----:B------:R-:W-:Y:S01]  /*0250*/  ISETP.GE.U32.AND P0, PT, R5, UR18, PT ;  /* 0x0000001205007c0c */ /* 0x000fe2000bf06070 */
[----:B0-----:R-:W-:-:S12]  /*0260*/  IMAD R11, R3, UR8, RZ ;  /* 0x00000008030b7c24 */ /* 0x001fd8000f8e02ff */
[----:B------:R-:W-:Y:S01]  /*0270*/  @P0 VIADD R5, R5, -UR18 ;  /* 0x8000001205050c36 */ /* 0x000fe20008000000 */
[----:B------:R-:W-:-:S04]  /*0280*/  @P0 IADD3 R7, PT, PT, R7, 0x1, RZ ;  /* 0x0000000107070810 */ /* 0x000fc80007ffe0ff */
[----:B------:R-:W-:-:S13]  /*0290*/  ISETP.GE.U32.AND P1, PT, R5, UR18, PT ;  /* 0x0000001205007c0c */ /* 0x000fda000bf26070 */
[----:B------:R-:W-:Y:S01]  /*02a0*/  @P1 VIADD R7, R7, 0x1 ;  /* 0x0000000107071836 */ /* 0x000fe20000000000 */
[----:B------:R-:W-:-:S04]  /*02b0*/  @!P2 LOP3.LUT R7, RZ, UR18, RZ, 0x33, !PT ;  /* 0x00000012ff07ac12 */ /* 0x000fc8000f8e33ff */
[----:B------:R-:W-:-:S04]  /*02c0*/  IADD3 R2, PT, PT, R6, R7, RZ ;  /* 0x0000000706027210 */ /* 0x000fc80007ffe0ff */
[C---:B------:R-:W-:Y:S01]  /*02d0*/  LOP3.LUT R4, R2.reuse, 0x3, RZ, 0xc0, !PT ;  /* 0x0000000302047812 */ /* 0x040fe200078ec0ff */
[----:B------:R-:W-:-:S03]  /*02e0*/  VIADD R5, R2, 0x1 ;  /* 0x0000000102057836 */ /* 0x000fc60000000000 */
[----:B------:R-:W-:Y:S02]  /*02f0*/  ISETP.NE.AND P0, PT, R4, 0x3, PT ;  /* 0x000000030400780c */ /* 0x000fe40003f05270 */
[----:B------:R-:W-:-:S11]  /*0300*/  LOP3.LUT R5, R5, 0x3, RZ, 0xc0, !PT ;  /* 0x0000000305057812 */ /* 0x000fd600078ec0ff */
[----:B---34-:R-:W-:Y:S05]  /*0310*/  @!P0 BRA `(.L_x_1) ;  /* 0x0000000000ec8947 */ /* 0x018fea0003800000 */
[----:B------:R-:W0:Y:S01]  /*0320*/  S2UR UR11, SR_CgaCtaId ;  /* 0x00000000000b79c3 */ /* 0x000e220000008800 */
[----:B------:R-:W-:Y:S01]  /*0330*/  UMOV UR10, 0x400 ;  /* 0x00000400000a7882 */ /* 0x000fe20000000000 */
[----:B------:R-:W-:Y:S01]  /*0340*/  BSSY.RECONVERGENT B1, `(.L_x_1) ;  /* 0x0000038000017945 */ /* 0x000fe20003800200 */
[----:B------:R-:W-:Y:S01]  /*0350*/  IMAD.IADD R7, R0, 0x1, R11 ;  /* 0x0000000100077824 */ /* 0x000fe200078e020b */
[----:B------:R-:W-:Y:S01]  /*0360*/  MOV R21, R0 ;  /* 0x0000000000157202 */ /* 0x000fe20000000f00 */
[----:B------:R-:W-:Y:S01]  /*0370*/  IMAD.MOV.U32 R22, RZ, RZ, RZ ;  /* 0x000000ffff167224 */ /* 0x000fe200078e00ff */
[----:B------:R-:W-:Y:S01]  /*0380*/  IADD3 R6, PT, PT, -R5, RZ, RZ ;  /* 0x000000ff05067210 */ /* 0x000fe20007ffe1ff */
[----:B0-----:R-:W-:-:S06]  /*0390*/  ULEA UR10, UR11, UR10, 0x18 ;  /* 0x0000000a0b0a7291 */ /* 0x001fcc000f8ec0ff */
[----:B------:R-:W-:-:S07]  /*03a0*/  LEA R8, R0, UR10, 0x2 ;  /* 0x0000000a00087c11 */ /* 0x000fce000f8e10ff */
.L_x_5:
[----:B------:R-:W-:Y:S01]  /*03b0*/  LOP3.LUT R9, R22, UR20, RZ, 0xfc, !PT ;  /* 0x0000001416097c12 */ /* 0x000fe2000f8efcff */
[----:B------:R-:W-:Y:S03]  /*03c0*/  BSSY.RECONVERGENT B2, `(.L_x_2) ;  /* 0x0000019000027945 */ /* 0x000fe60003800200 */
[----:B------:R-:W-:-:S13]  /*03d0*/  ISETP.NE.U32.AND P0, PT, R9, RZ, PT ;  /* 0x000000ff0900720c */ /* 0x000fda0003f05070 */
[----:B------:R-:W-:Y:S05]  /*03e0*/  @P0 BRA `(.L_x_3) ;  /* 0x00000000004c0947 */ /* 0x000fea0003800000 */
[----:B------:R-:W0:Y:S01]  /*03f0*/  I2F.U32.RP R9, UR21 ;  /* 0x0000001500097d06 */ /* 0x000e220008209000 */
[----:B------:R-:W-:-:S07]  /*0400*/  ISETP.NE.U32.AND P2, PT, RZ, UR21, PT ;  /* 0x00000015ff007c0c */ /* 0x000fce000bf45070 */
[----:B0-----:R-:W0:Y:S02]  /*0410*/  MUFU.RCP R9, R9 ;  /* 0x0000000900097308 */ /* 0x001e240000001000 */
[----:B0-----:R-:W-:-:S06]  /*0420*/  VIADD R12, R9, 0xffffffe ;  /* 0x0ffffffe090c7836 */ /* 0x001fcc0000000000 */
[----:B------:R0:W1:Y:S02]  /*0430*/  F2I.FTZ.U32.TRUNC.NTZ R13, R12 ;  /* 0x0000000c000d7305 */ /* 0x000064000021f000 */
[----:B0-----:R-:W-:Y:S01]  /*0440*/  IMAD.MOV.U32 R12, RZ, RZ, RZ ;  /* 0x000000ffff0c7224 */ /* 0x001fe200078e00ff */
[----:B-1----:R-:W-:-:S05]  /*0450*/  IADD3 R15, PT, PT, RZ, -R13, RZ ;  /* 0x8000000dff0f7210 */ /* 0x002fca0007ffe0ff */
[----:B------:R-:W-:-:S04]  /*0460*/  IMAD R15, R15, UR21, RZ ;  /* 0x000000150f0f7c24 */ /* 0x000fc8000f8e02ff */
[----:B------:R-:W-:-:S06]  /*0470*/  IMAD.HI.U32 R10, R13, R15, R12 ;  /* 0x0000000f0d0a7227 */ /* 0x000fcc00078e000c */
[----:B------:R-:W-:-:S05]  /*0480*/  IMAD.HI.U32 R10, R10, R21, RZ ;  /* 0x000000150a0a7227 */ /* 0x000fca00078e00ff */
[----:B------:R-:W-:-:S05]  /*0490*/  IADD3 R14, PT, PT, -R10, RZ, RZ ;  /* 0x000000ff0a0e7210 */ /* 0x000fca0007ffe1ff */
[----:B------:R-:W-:-:S05]  /*04a0*/  IMAD R13, R14, UR21, R21 ;  /* 0x000000150e0d7c24 */ /* 0x000fca000f8e0215 */
[----:B------:R-:W-:-:S13]  /*04b0*/  ISETP.GE.U32.AND P0, PT, R13, UR21, PT ;  /* 0x000000150d007c0c */ /* 0x000fda000bf06070 */
[----:B------:R-:W-:Y:S01]  /*04c0*/  @P0 VIADD R13, R13, -UR21 ;  /* 0x800000150d0d0c36 */ /* 0x000fe20008000000 */
[----:B------:R-:W-:-:S04]  /*04d0*/  @P0 IADD3 R10, PT, PT, R10, 0x1, RZ ;  /* 0x000000010a0a0810 */ /* 0x000fc80007ffe0ff */
[----:B------:R-:W-:-:S13]  /*04e0*/  ISETP.GE.U32.AND P1, PT, R13, UR21, PT ;  /* 0x000000150d007c0c */ /* 0x000fda000bf26070 */
[----:B------:R-:W-:Y:S01]  /*04f0*/  @P1 VIADD R10, R10, 0x1 ;  /* 0x000000010a0a1836 */ /* 0x000fe20000000000 */
[----:B------:R-:W-:Y:S01]  /*0500*/  @!P2 LOP3.LUT R10, RZ, UR21, RZ, 0x33, !PT ;  /* 0x00000015ff0aac12 */ /* 0x000fe2000f8e33ff */
[----:B------:R-:W-:Y:S06]  /*0510*/  BRA `(.L_x_4) ;  /* 0x00000000000c7947 */ /* 0x000fec0003800000 */
.L_x_3:
[----:B------:R-:W-:-:S07]  /*0520*/  MOV R20, 0x540 ;  /* 0x0000054000147802 */ /* 0x000fce0000000f00 */
[----:B------:R-:W-:Y:S05]  /*0530*/  CALL.REL.NOINC `($__internal_0_$__cuda_sm20_div_u64) ;  /* 0x00000038000c7944 */ /* 0x000fea0003c00000 */
[----:B------:R-:W-:-:S07]  /*0540*/  MOV R10, R14 ;  /* 0x0000000e000a7202 */ /* 0x000fce0000000f00 */
.L_x_4:
[----:B------:R-:W-:Y:S05]  /*0550*/  BSYNC.RECONVERGENT B2 ;  /* 0x0000000000027941 */ /* 0x000fea0003800200 */
.L_x_2:
[----:B------:R-:W-:Y:S01]  /*0560*/  IMAD.U32 R9, RZ, RZ, UR9 ;  /* 0x00000009ff097e24 */ /* 0x000fe2000f8e00ff */
[----:B------:R-:W-:-:S04]  /*0570*/  ISETP.LT.U32.AND P0, PT, R7, UR6, PT ;  /* 0x0000000607007c0c */ /* 0x000fc8000bf01070 */
[----:B------:R-:W-:-:S13]  /*0580*/  ISETP.GT.U32.AND.EX P0, PT, R9, RZ, PT, P0 ;  /* 0x000000ff0900720c */ /* 0x000fda0003f04100 */
[----:B------:R-:W0:Y:S02]  /*0590*/  @P0 LDC.64 R12, c[0x0][0x380] ;  /* 0x0000e000ff0c0b82 */ /* 0x000e240000000a00 */
[----:B0-----:R-:W-:-:S04]  /*05a0*/  @P0 LEA R12, P1, R7, R12, 0x2 ;  /* 0x0000000c070c0211 */ /* 0x001fc800078210ff */
[----:B------:R-:W-:-:S06]  /*05b0*/  @P0 LEA.HI.X R13, R7, R13, RZ, 0x2, P1 ;  /* 0x0000000d070d0211 */ /* 0x000fcc00008f14ff */
[----:B------:R-:W2:Y:S01]  /*05c0*/  @P0 LDG.E R13, desc[UR16][R12.64] ;  /* 0x000000100c0d0981 */ /* 0x000ea2000c1e1900 */
[----:B------:R-:W0:Y:S01]  /*05d0*/  S2UR UR11, SR_CgaCtaId ;  /* 0x00000000000b79c3 */ /* 0x000e220000008800 */
[----:B------:R-:W-:Y:S01]  /*05e0*/  UMOV UR10, 0x400 ;  /* 0x00000400000a7882 */ /* 0x000fe20000000000 */
[----:B------:R-:W-:Y:S01]  /*05f0*/  IADD3 R6, PT, PT, R6, 0x1, RZ ;  /* 0x0000000106067810 */ /* 0x000fe20007ffe0ff */
[----:B------:R-:W-:Y:S01]  /*0600*/  @!P0 STS [R8], RZ ;  /* 0x000000ff08008388 */ /* 0x000fe20000000800 */
[----:B------:R-:W-:Y:S01]  /*0610*/  IADD3 R18, P1, PT, R21, UR18, RZ ;  /* 0x0000001215127c10 */ /* 0x000fe2000ff3e0ff */
[----:B------:R-:W-:-:S03]  /*0620*/  VIADD R7, R7, UR18 ;  /* 0x0000001207077c36 */ /* 0x000fc60008000000 */
[----:B------:R-:W-:Y:S01]  /*0630*/  MOV R21, R18 ;  /* 0x0000001200157202 */ /* 0x000fe20000000f00 */
[----:B------:R-:W-:Y:S01]  /*0640*/  IMAD.X R22, RZ, RZ, R22, P1 ;  /* 0x000000ffff167224 */ /* 0x000fe200008e0616 */
[----:B0-----:R-:W-:-:S06]  /*0650*/  ULEA UR10, UR11, UR10, 0x18 ;  /* 0x0000000a0b0a7291 */ /* 0x001fcc000f8ec0ff */
[----:B------:R-:W-:Y:S01]  /*0660*/  LEA R10, R10, UR10, 0x2 ;  /* 0x0000000a0a0a7c11 */ /* 0x000fe2000f8e10ff */
[----:B--2---:R0:W-:Y:S01]  /*0670*/  @P0 STS [R8], R13 ;  /* 0x0000000d08000388 */ /* 0x0041e20000000800 */
[----:B------:R-:W-:-:S03]  /*0680*/  ISETP.NE.AND P0, PT, R6, RZ, PT ;  /* 0x000000ff0600720c */ /* 0x000fc60003f05270 */
[----:B------:R1:W-:Y:S01]  /*0690*/  STS [R10], RZ ;  /* 0x000000ff0a007388 */ /* 0x0003e20000000800 */
[----:B0-----:R-:W-:-:S09]  /*06a0*/  IADD3 R8, PT, PT, R8, UR19, RZ ;  /* 0x0000001308087c10 */ /* 0x001fd2000fffe0ff */
[----:B-1----:R-:W-:Y:S05]  /*06b0*/  @P0 BRA `(.L_x_5) ;  /* 0xfffffffc003c0947 */ /* 0x002fea000383ffff */
[----:B------:R-:W-:Y:S05]  /*06c0*/  BSYNC.RECONVERGENT B1 ;  /* 0x0000000000017941 */ /* 0x000fea0003800200 */
.L_x_1:
[----:B------:R-:W-:Y:S05]  /*06d0*/  BSYNC.RECONVERGENT B0 ;  /* 0x0000000000007941 */ /* 0x000fea0003800200 */
.L_x_0:
[----:B------:R-:W-:Y:S01]  /*06e0*/  ISETP.GE.U32.AND P0, PT, R2, 0x3, PT ;  /* 0x000000030200780c */ /* 0x000fe20003f06070 */
[----:B------:R-:W0:Y:S01]  /*06f0*/  LDCU UR15, c[0x0][0x398] ;  /* 0x00007300ff0f77ac */ /* 0x000e220008000800 */
[----:B------:R-:W-:Y:S01]  /*0700*/  BSSY.RECONVERGENT B0, `(.L_x_6) ;  /* 0x00000ca000007945 */ /* 0x000fe20003800200 */
[----:B------:R-:W-:Y:S01]  /*0710*/  IMAD.MOV.U32 R21, RZ, RZ, R0 ;  /* 0x000000ffff157224 */ /* 0x000fe200078e0000 */
[----:B------:R-:W1:Y:S09]  /*0720*/  LDCU UR14, c[0x0][0x39c] ;  /* 0x00007380ff0e77ac */ /* 0x000e720008000800 */
[----:B------:R-:W-:Y:S05]  /*0730*/  @!P0 BRA `(.L_x_7) ;  /* 0x0000000c00188947 */ /* 0x000fea0003800000 */
[----:B------:R-:W2:Y:S01]  /*0740*/  S2UR UR11, SR_CgaCtaId ;  /* 0x00000000000b79c3 */ /* 0x000ea20000008800 */
[----:B------:R-:W-:Y:S01]  /*0750*/  UMOV UR10, 0x400 ;  /* 0x00000400000a7882 */ /* 0x000fe20000000000 */
[----:B------:R-:W-:Y:S01]  /*0760*/  UIADD3 UR12, UPT, UPT, UR8, 0x2, URZ ;  /* 0x00000002080c7890 */ /* 0x000fe2000fffe0ff */
[C---:B------:R-:W-:Y:S01]  /*0770*/  IADD3 R6, PT, PT, R18.reuse, UR18, RZ ;  /* 0x0000001212067c10 */ /* 0x040fe2000fffe0ff */
[----:B------:R-:W-:Y:S01]  /*0780*/  UIADD3 UR13, UPT, UPT, UR8, 0x3, URZ ;  /* 0x00000003080d7890 */ /* 0x000fe2000fffe0ff */
[----:B------:R-:W-:Y:S01]  /*0790*/  BSSY.RECONVERGENT B1, `(.L_x_8) ;  /* 0x00000bf000017945 */ /* 0x000fe20003800200 */
[--C-:B------:R-:W-:Y:S01]  /*07a0*/  IMAD.IADD R7, R11, 0x1, R18.reuse ;  /* 0x000000010b077824 */ /* 0x100fe200078e0212 */
[----:B------:R-:W-:Y:S01]  /*07b0*/  SHF.L.U32 R8, R18, 0x2, RZ ;  /* 0x0000000212087819 */ /* 0x000fe200000006ff */
[--C-:B------:R-:W-:Y:S01]  /*07c0*/  IMAD R9, R3, 0x2, R18.reuse ;  /* 0x0000000203097824 */ /* 0x100fe200078e0212 */
[----:B------:R-:W-:Y:S01]  /*07d0*/  IADD3 R11, PT, PT, R11, R6, RZ ;  /* 0x000000060b0b7210 */ /* 0x000fe20007ffe0ff */
[----:B------:R-:W-:-:S02]  /*07e0*/  IMAD R10, R3, 0x3, R18 ;  /* 0x00000003030a7824 */ /* 0x000fc400078e0212 */
[C-C-:B------:R-:W-:Y:S02]  /*07f0*/  IMAD R12, R3.reuse, UR12, R18.reuse ;  /* 0x0000000c030c7c24 */ /* 0x140fe4000f8e0212 */
[----:B------:R-:W-:Y:S01]  /*0800*/  IMAD R13, R3, UR13, R18 ;  /* 0x0000000d030d7c24 */ /* 0x000fe2000f8e0212 */
[----:B--2---:R-:W-:-:S06]  /*0810*/  ULEA UR10, UR11, UR10, 0x18 ;  /* 0x0000000a0b0a7291 */ /* 0x004fcc000f8ec0ff */
[----:B------:R-:W-:-:S07]  /*0820*/  IMAD.U32 R19, RZ, RZ, UR10 ;  /* 0x0000000aff137e24 */ /* 0x000fce000f8e00ff */
.L_x_17:
[----:B-1----:R-:W-:-:S13]  /*0830*/  ISETP.NE.U32.AND P2, PT, RZ, UR14, PT ;  /* 0x0000000eff007c0c */ /* 0x002fda000bf45070 */
[----:B------:R-:W-:Y:S05]  /*0840*/  @P2 BRA `(.L_x_9) ;  /* 0x0000000000502947 */ /* 0x000fea0003800000 */
[----:B0-----:R-:W0:Y:S01]  /*0850*/  I2F.U32.RP R16, UR15 ;  /* 0x0000000f00107d06 */ /* 0x001e220008209000 */
[----:B------:R-:W-:Y:S01]  /*0860*/  HFMA2 R14, -RZ, RZ, 0, 0 ;  /* 0x00000000ff0e7431 */ /* 0x000fe200000001ff */
[----:B------:R-:W-:-:S06]  /*0870*/  ISETP.NE.U32.AND P3, PT, RZ, UR15, PT ;  /* 0x0000000fff007c0c */ /* 0x000fcc000bf65070 */
[----:B0-----:R-:W0:Y:S02]  /*0880*/  MUFU.RCP R16, R16 ;  /* 0x0000001000107308 */ /* 0x001e240000001000 */
[----:B0-----:R-:W-:-:S06]  /*0890*/  IADD3 R17, PT, PT, R16, 0xffffffe, RZ ;  /* 0x0ffffffe10117810 */ /* 0x001fcc0007ffe0ff */
[----:B------:R-:W0:Y:S02]  /*08a0*/  F2I.FTZ.U32.TRUNC.NTZ R15, R17 ;  /* 0x00000011000f7305 */ /* 0x000e24000021f000 */
[----:B0-----:R-:W-:-:S04]  /*08b0*/  IMAD.MOV R21, RZ, RZ, -R15 ;  /* 0x000000ffff157224 */ /* 0x001fc800078e0a0f */
[----:B------:R-:W-:-:S04]  /*08c0*/  IMAD R21, R21, UR15, RZ ;  /* 0x0000000f15157c24 */ /* 0x000fc8000f8e02ff */
[----:B------:R-:W-:-:S06]  /*08d0*/  IMAD.HI.U32 R21, R15, R21, R14 ;  /* 0x000000150f157227 */ /* 0x000fcc00078e000e */
[----:B------:R-:W-:-:S04]  /*08e0*/  IMAD.HI.U32 R14, R21, R18, RZ ;  /* 0x00000012150e7227 */ /* 0x000fc800078e00ff */
[----:B------:R-:W-:-:S04]  /*08f0*/  IMAD.MOV R15, RZ, RZ, -R14 ;  /* 0x000000ffff0f7224 */ /* 0x000fc800078e0a0e */
[----:B------:R-:W-:-:S05]  /*0900*/  IMAD R15, R15, UR15, R18 ;  /* 0x0000000f0f0f7c24 */ /* 0x000fca000f8e0212 */
[----:B------:R-:W-:-:S13]  /*0910*/  ISETP.GE.U32.AND P0, PT, R15, UR15, PT ;  /* 0x0000000f0f007c0c */ /* 0x000fda000bf06070 */
[----:B------:R-:W-:Y:S01]  /*0920*/  @P0 IADD3 R15, PT, PT, R15, -UR15, RZ ;  /* 0x8000000f0f0f0c10 */ /* 0x000fe2000fffe0ff */
[----:B------:R-:W-:-:S03]  /*0930*/  @P0 VIADD R14, R14, 0x1 ;  /* 0x000000010e0e0836 */ /* 0x000fc60000000000 */
[----:B------:R-:W-:-:S13]  /*0940*/  ISETP.GE.U32.AND P1, PT, R15, UR15, PT ;  /* 0x0000000f0f007c0c */ /* 0x000fda000bf26070 */
[----:B------:R-:W-:Y:S02]  /*0950*/  @P1 IADD3 R14, PT, PT, R14, 0x1, RZ ;  /* 0x000000010e0e1810 */ /* 0x000fe40007ffe0ff */
[----:B------:R-:W-:-:S05]  /*0960*/  @!P3 LOP3.LUT R14, RZ, UR15, RZ, 0x33, !PT ;  /* 0x0000000fff0ebc12 */ /* 0x000fca000f8e33ff */
[----:B------:R-:W-:Y:S01]  /*0970*/  IMAD.MOV.U32 R16, RZ, RZ, R14 ;  /* 0x000000ffff107224 */ /* 0x000fe200078e000e */
[----:B------:R-:W-:Y:S06]  /*0980*/  BRA `(.L_x_10) ;  /* 0x0000000000147947 */ /* 0x000fec0003800000 */
.L_x_9:
[----:B------:R-:W-:Y:S01]  /*0990*/  MOV R21, R18 ;  /* 0x0000001200157202 */ /* 0x000fe20000000f00 */
[----:B------:R-:W-:Y:S01]  /*09a0*/  IMAD.MOV.U32 R22, RZ, RZ, RZ ;  /* 0x000000ffff167224 */ /* 0x000fe200078e00ff */
[----:B------:R-:W-:-:S07]  /*09b0*/  MOV R20, 0x9d0 ;  /* 0x000009d000147802 */ /* 0x000fce0000000f00 */
[----:B0-----:R-:W-:Y:S05]  /*09c0*/  CALL.REL.NOINC `($__internal_0_$__cuda_sm20_div_u64) ;  /* 0x0000003000e87944 */ /* 0x001fea0003c00000 */
[----:B------:R-:W-:-:S07]  /*09d0*/  MOV R16, R14 ;  /* 0x0000000e00107202 */ /* 0x000fce0000000f00 */
.L_x_10:
[----:B------:R-:W-:Y:S01]  /*09e0*/  IMAD.U32 R14, RZ, RZ, UR9 ;  /* 0x00000009ff0e7e24 */ /* 0x000fe2000f8e00ff */
[----:B------:R-:W-:-:S04]  /*09f0*/  ISETP.LT.U32.AND P0, PT, R7, UR6, PT ;  /* 0x0000000607007c0c */ /* 0x000fc8000bf01070 */
[----:B------:R-:W-:-:S13]  /*0a00*/  ISETP.GT.U32.AND.EX P0, PT, R14, RZ, PT, P0 ;  /* 0x000000ff0e00720c */ /* 0x000fda0003f04100 */
[----:B------:R-:W0:Y:S02]  /*0a10*/  @P0 LDC.64 R14, c[0x0][0x380] ;  /* 0x0000e000ff0e0b82 */ /* 0x000e240000000a00 */
[----:B0-----:R-:W-:-:S04]  /*0a20*/  @P0 LEA R14, P1, R7, R14, 0x2 ;  /* 0x0000000e070e0211 */ /* 0x001fc800078210ff */
[----:B------:R-:W-:-:S05]  /*0a30*/  @P0 LEA.HI.X R15, R7, R15, RZ, 0x2, P1 ;  /* 0x0000000f070f0211 */ /* 0x000fca00008f14ff */
[----:B------:R-:W2:Y:S01]  /*0a40*/  @P0 LDG.E R14, desc[UR16][R14.64] ;  /* 0x000000100e0e0981 */ /* 0x000ea2000c1e1900 */
[----:B------:R-:W0:Y:S01]  /*0a50*/  S2UR UR11, SR_CgaCtaId ;  /* 0x00000000000b79c3 */ /* 0x000e220000008800 */
[----:B------:R-:W-:Y:S01]  /*0a60*/  UMOV UR10, 0x400 ;  /* 0x00000400000a7882 */ /* 0x000fe20000000000 */
[----:B------:R-:W-:Y:S01]  /*0a70*/  IADD3 R17, PT, PT, R8, R19, RZ ;  /* 0x0000001308117210 */ /* 0x000fe20007ffe0ff */
[----:B0-----:R-:W-:-:S06]  /*0a80*/  ULEA UR10, UR11, UR10, 0x18 ;  /* 0x0000000a0b0a7291 */ /* 0x001fcc000f8ec0ff */
[----:B------:R-:W-:Y:S01]  /*0a90*/  LEA R16, R16, UR10, 0x2 ;  /* 0x0000000a10107c11 */ /* 0x000fe2000f8e10ff */
[----:B--2---:R0:W-:Y:S04]  /*0aa0*/  @P0 STS [R17], R14 ;  /* 0x0000000e11000388 */ /* 0x0041e80000000800 */
[----:B------:R0:W-:Y:S04]  /*0ab0*/  @!P0 STS [R17], RZ ;  /* 0x000000ff11008388 */ /* 0x0001e80000000800 */
[----:B------:R0:W-:Y:S01]  /*0ac0*/  STS [R16], RZ ;  /* 0x000000ff10007388 */ /* 0x0001e20000000800 */
[----:B------:R-:W-:Y:S05]  /*0ad0*/  @P2 BRA `(.L_x_11) ;  /* 0x0000000000502947 */ /* 0x000fea0003800000 */
[----:B0-----:R-:W0:Y:S01]  /*0ae0*/  I2F.U32.RP R16, UR15 ;  /* 0x0000000f00107d06 */ /* 0x001e220008209000 */
[----:B------:R-:W-:Y:S01]  /*0af0*/  IMAD.MOV.U32 R14, RZ, RZ, RZ ;  /* 0x000000ffff0e7224 */ /* 0x000fe200078e00ff */
[----:B------:R-:W-:-:S06]  /*0b00*/  ISETP.NE.U32.AND P2, PT, RZ, UR15, PT ;  /* 0x0000000fff007c0c */ /* 0x000fcc000bf45070 */
[----:B0-----:R-:W0:Y:S02]  /*0b10*/  MUFU.RCP R16, R16 ;  /* 0x0000001000107308 */ /* 0x001e240000001000 */
[----:B0-----:R-:W-:-:S06]  /*0b20*/  VIADD R17, R16, 0xffffffe ;  /* 0x0ffffffe10117836 */ /* 0x001fcc0000000000 */
[----:B------:R-:W0:Y:S02]  /*0b30*/  F2I.FTZ.U32.TRUNC.NTZ R15, R17 ;  /* 0x00000011000f7305 */ /* 0x000e24000021f000 */
[----:B0-----:R-:W-:-:S05]  /*0b40*/  IADD3 R21, PT, PT, RZ, -R15, RZ ;  /* 0x8000000fff157210 */ /* 0x001fca0007ffe0ff */
        /* <DEDUP_REMOVED lines=10> */
[----:B------:R-:W-:-:S04]  /*0bf0*/  @!P2 LOP3.LUT R14, RZ, UR15, RZ, 0x33, !PT ;  /* 0x0000000fff0eac12 */ /* 0x000fc8000f8e33ff */
[----:B------:R-:W-:Y:S01]  /*0c00*/  MOV R16, R14 ;  /* 0x0000000e00107202 */ /* 0x000fe20000000f00 */
[----:B------:R-:W-:Y:S06]  /*0c10*/  BRA `(.L_x_12) ;  /* 0x0000000000147947 */ /* 0x000fec0003800000 */
.L_x_11:
[----:B------:R-:W-:Y:S02]  /*0c20*/  HFMA2 R22, -RZ, RZ, 0, 0 ;  /* 0x00000000ff167431 */ /* 0x000fe400000001ff */
[----:B------:R-:W-:Y:S01]  /*0c30*/  IMAD.MOV.U32 R21, RZ, RZ, R6 ;  /* 0x000000ffff157224 */ /* 0x000fe200078e0006 */
[----:B------:R-:W-:-:S07]  /*0c40*/  MOV R20, 0xc60 ;  /* 0x00000c6000147802 */ /* 0x000fce0000000f00 */
[----:B0-----:R-:W-:Y:S05]  /*0c50*/  CALL.REL.NOINC `($__internal_0_$__cuda_sm20_div_u64) ;  /* 0x0000003000447944 */ /* 0x001fea0003c00000 */
[----:B------:R-:W-:-:S07]  /*0c60*/  IMAD.MOV.U32 R16, RZ, RZ, R14 ;  /* 0x000000ffff107224 */ /* 0x000fce00078e000e */
.L_x_12:
[----:B------:R-:W-:Y:S02]  /*0c70*/  ISETP.LT.U32.AND P0, PT, R11, UR6, PT ;  /* 0x000000060b007c0c */ /* 0x000fe4000bf01070 */
[----:B------:R-:W-:-:S04]  /*0c80*/  MOV R14, UR9 ;  /* 0x00000009000e7c02 */ /* 0x000fc80008000f00 */
[----:B------:R-:W-:-:S13]  /*0c90*/  ISETP.GT.U32.AND.EX P0, PT, R14, RZ, PT, P0 ;  /* 0x000000ff0e00720c */ /* 0x000fda0003f04100 */
[----:B------:R-:W0:Y:S02]  /*0ca0*/  @P0 LDC.64 R14, c[0x0][0x380] ;  /* 0x0000e000ff0e0b82 */ /* 0x000e240000000a00 */
[----:B0-----:R-:W-:-:S04]  /*0cb0*/  @P0 LEA R14, P1, R11, R14, 0x2 ;  /* 0x0000000e0b0e0211 */ /* 0x001fc800078210ff */
[----:B------:R-:W-:-:S05]  /*0cc0*/  @P0 LEA.HI.X R15, R11, R15, RZ, 0x2, P1 ;  /* 0x0000000f0b0f0211 */ /* 0x000fca00008f14ff */
[----:B------:R-:W2:Y:S01]  /*0cd0*/  @P0 LDG.E R14, desc[UR16][R14.64] ;  /* 0x000000100e0e0981 */ /* 0x000ea2000c1e1900 */
[----:B------:R-:W0:Y:S01]  /*0ce0*/  S2UR UR11, SR_CgaCtaId ;  /* 0x00000000000b79c3 */ /* 0x000e220000008800 */
[----:B------:R-:W-:Y:S01]  /*0cf0*/  UMOV UR10, 0x400 ;  /* 0x00000400000a7882 */ /* 0x000fe20000000000 */
[----:B------:R-:W-:Y:S01]  /*0d00*/  IADD3 R17, PT, PT, R19, UR19, R8 ;  /* 0x0000001313117c10 */ /* 0x000fe2000fffe008 */
[----:B------:R-:W-:-:S04]  /*0d10*/  UISETP.NE.U32.AND UP0, UPT, UR14, URZ, UPT ;  /* 0x000000ff0e00728c */ /* 0x000fc8000bf05070 */
[----:B------:R1:W-:Y:S01]  /*0d20*/  @!P0 STS [R17], RZ ;  /* 0x000000ff11008388 */ /* 0x0003e20000000800 */
[----:B0-----:R-:W-:-:S06]  /*0d30*/  ULEA UR10, UR11, UR10, 0x18 ;  /* 0x0000000a0b0a7291 */ /* 0x001fcc000f8ec0ff */
[----:B------:R-:W-:Y:S01]  /*0d40*/  LEA R16, R16, UR10, 0x2 ;  /* 0x0000000a10107c11 */ /* 0x000fe2000f8e10ff */
[----:B--2---:R1:W-:Y:S04]  /*0d50*/  @P0 STS [R17], R14 ;  /* 0x0000000e11000388 */ /* 0x0043e80000000800 */
[----:B------:R1:W-:Y:S01]  /*0d60*/  STS [R16], RZ ;  /* 0x000000ff10007388 */ /* 0x0003e20000000800 */
[----:B------:R-:W-:Y:S05]  /*0d70*/  BRA.U UP0, `(.L_x_13) ;  /* 0x0000000100507547 */ /* 0x000fea000b800000 */
[----:B-1----:R-:W0:Y:S01]  /*0d80*/  I2F.U32.RP R17, UR15 ;  /* 0x0000000f00117d06 */ /* 0x002e220008209000 */
        /* <DEDUP_REMOVED lines=19> */
.L_x_13:
[----:B------:R-:W-:Y:S02]  /*0ec0*/  HFMA2 R22, -RZ, RZ, 0, 0 ;  /* 0x00000000ff167431 */ /* 0x000fe400000001ff */
[----:B------:R-:W-:Y:S01]  /*0ed0*/  IMAD.MOV.U32 R21, RZ, RZ, R9 ;  /* 0x000000ffff157224 */ /* 0x000fe200078e0009 */
[----:B------:R-:W-:-:S07]  /*0ee0*/  MOV R20, 0xf00 ;  /* 0x00000f0000147802 */ /* 0x000fce0000000f00 */
[----:B-1----:R-:W-:Y:S05]  /*0ef0*/  CALL.REL.NOINC `($__internal_0_$__cuda_sm20_div_u64) ;  /* 0x0000002c009c7944 */ /* 0x002fea0003c00000 */
[----:B------:R-:W-:-:S07]  /*0f00*/  IMAD.MOV.U32 R16, RZ, RZ, R14 ;  /* 0x000000ffff107224 */ /* 0x000fce00078e000e */
.L_x_14:
[----:B------:R-:W-:Y:S02]  /*0f10*/  ISETP.LT.U32.AND P0, PT, R12, UR6, PT ;  /* 0x000000060c007c0c */ /* 0x000fe4000bf01070 */
[----:B------:R-:W-:-:S04]  /*0f20*/  MOV R14, UR9 ;  /* 0x00000009000e7c02 */ /* 0x000fc80008000f00 */
[----:B------:R-:W-:-:S13]  /*0f30*/  ISETP.GT.U32.AND.EX P0, PT, R14, RZ, PT, P0 ;  /* 0x000000ff0e00720c */ /* 0x000fda0003f04100 */
[----:B------:R-:W0:Y:S02]  /*0f40*/  @P0 LDC.64 R14, c[0x0][0x380] ;  /* 0x0000e000ff0e0b82 */ /* 0x000e240000000a00 */
[----:B0-----:R-:W-:-:S04]  /*0f50*/  @P0 LEA R14, P1, R12, R14, 0x2 ;  /* 0x0000000e0c0e0211 */ /* 0x001fc800078210ff */
[----:B------:R-:W-:-:S06]  /*0f60*/  @P0 LEA.HI.X R15, R12, R15, RZ, 0x2, P1 ;  /* 0x0000000f0c0f0211 */ /* 0x000fcc00008f14ff */
[----:B------:R-:W2:Y:S01]  /*0f70*/  @P0 LDG.E R15, desc[UR16][R14.64] ;  /* 0x000000100e0f0981 */ /* 0x000ea2000c1e1900 */
[----:B------:R-:W0:Y:S01]  /*0f80*/  S2UR UR11, SR_CgaCtaId ;  /* 0x00000000000b79c3 */ /* 0x000e220000008800 */
[----:B------:R-:W-:Y:S01]  /*0f90*/  UMOV UR10, 0x400 ;  /* 0x00000400000a7882 */ /* 0x000fe20000000000 */
[----:B------:R-:W-:Y:S01]  /*0fa0*/  IMAD R20, R3, 0x8, R8 ;  /* 0x0000000803147824 */ /* 0x000fe200078e0208 */
[----:B------:R-:W-:Y:S01]  /*0fb0*/  UISETP.NE.U32.AND UP0, UPT, UR14, URZ, UPT ;  /* 0x000000ff0e00728c */ /* 0x000fe2000bf05070 */
[----:B------:R-:W-:-:S03]  /*0fc0*/  IADD3 R18, PT, PT, R18, UR18, R3 ;  /* 0x0000001212127c10 */ /* 0x000fc6000fffe003 */
[----:B------:R-:W-:-:S05]  /*0fd0*/  IADD3 R20, PT, PT, R20, R19, RZ ;  /* 0x0000001314147210 */ /* 0x000fca0007ffe0ff */
        /* <DEDUP_REMOVED lines=26> */
.L_x_15:
[----:B------:R-:W-:Y:S02]  /*1180*/  HFMA2 R22, -RZ, RZ, 0, 0 ;  /* 0x00000000ff167431 */ /* 0x000fe400000001ff */
[----:B------:R-:W-:Y:S01]  /*1190*/  IMAD.MOV.U32 R21, RZ, RZ, R10 ;  /* 0x000000ffff157224 */ /* 0x000fe200078e000a */
[----:B-1----:R-:W-:-:S07]  /*11a0*/  MOV R20, 0x11c0 ;  /* 0x000011c000147802 */ /* 0x002fce0000000f00 */
[----:B------:R-:W-:Y:S05]  /*11b0*/  CALL.REL.NOINC `($__internal_0_$__cuda_sm20_div_u64) ;  /* 0x0000002800ec7944 */ /* 0x000fea0003c00000 */
[----:B------:R-:W-:-:S07]  /*11c0*/  IMAD.MOV.U32 R16, RZ, RZ, R14 ;  /* 0x000000ffff107224 */ /* 0x000fce00078e000e */
.L_x_16:
        /* <DEDUP_REMOVED lines=10> */
[----:B------:R-:W-:Y:S01]  /*1270*/  IADD3 R18, PT, PT, R18, UR18, R3 ;  /* 0x0000001212127c10 */ /* 0x000fe2000fffe003 */
[----:B------:R-:W-:Y:S01]  /*1280*/  VIADD R10, R10, UR19 ;  /* 0x000000130a0a7c36 */ /* 0x000fe20008000000 */
[----:B------:R-:W-:Y:S01]  /*1290*/  IADD3 R9, PT, PT, R9, UR19, RZ ;  /* 0x0000001309097c10 */ /* 0x000fe2000fffe0ff */
[----:B------:R-:W-:Y:S01]  /*12a0*/  IMAD.IADD R20, R20, 0x1, R19 ;  /* 0x0000000114147824 */ /* 0x000fe200078e0213 */
[----:B------:R-:W-:Y:S01]  /*12b0*/  IADD3 R6, PT, PT, R6, UR19, RZ ;  /* 0x0000001306067c10 */ /* 0x000fe2000fffe0ff */
[----:B------:R-:W-:Y:S01]  /*12c0*/  VIADD R11, R11, UR19 ;  /* 0x000000130b0b7c36 */ /* 0x000fe20008000000 */
[----:B------:R-:W-:Y:S01]  /*12d0*/  IADD3 R12, PT, PT, R12, UR19, RZ ;  /* 0x000000130c0c7c10 */ /* 0x000fe2000fffe0ff */
[----:B------:R-:W-:Y:S01]  /*12e0*/  VIADD R7, R7, UR19 ;  /* 0x0000001307077c36 */ /* 0x000fe20008000000 */
[----:B------:R3:W-:Y:S01]  /*12f0*/  @!P0 STS [R20], RZ ;  /* 0x000000ff14008388 */ /* 0x0007e20000000800 */
[----:B------:R-:W-:Y:S01]  /*1300*/  LEA R19, R3, R19, 0x4 ;  /* 0x0000001303137211 */ /* 0x000fe200078e20ff */
[----:B------:R-:W-:Y:S01]  /*1310*/  VIADD R13, R13, UR19 ;  /* 0x000000130d0d7c36 */ /* 0x000fe20008000000 */
[----:B0-----:R-:W-:-:S06]  /*1320*/  ULEA UR10, UR11, UR10, 0x18 ;  /* 0x0000000a0b0a7291 */ /* 0x001fcc000f8ec0ff */
[----:B------:R-:W-:Y:S01]  /*1330*/  LEA R16, R16, UR10, 0x2 ;  /* 0x0000000a10107c11 */ /* 0x000fe2000f8e10ff */
[----:B--2---:R3:W-:Y:S01]  /*1340*/  @P0 STS [R20], R15 ;  /* 0x0000000f14000388 */ /* 0x0047e20000000800 */
[----:B------:R-:W-:-:S03]  /*1350*/  ISETP.GE.U32.AND P0, PT, R18, UR19, PT ;  /* 0x0000001312007c0c */ /* 0x000fc6000bf06070 */
[----:B------:R3:W-:Y:S10]  /*1360*/  STS [R16], RZ ;  /* 0x000000ff10007388 */ /* 0x0007f40000000800 */
[----:B---3--:R-:W-:Y:S05]  /*1370*/  @!P0 BRA `(.L_x_17) ;  /* 0xfffffff4002c8947 */ /* 0x008fea000383ffff */
[----:B------:R-:W-:Y:S05]  /*1380*/  BSYNC.RECONVERGENT B1 ;  /* 0x0000000000017941 */ /* 0x000fea0003800200 */
.L_x_8:
[----:B------:R-:W-:-:S07]  /*1390*/  MOV R21, R0 ;  /* 0x0000000000157202 */ /* 0x000fce0000000f00 */
.L_x_7:
[----:B01----:R-:W-:Y:S05]  /*13a0*/  BSYNC.RECONVERGENT B0 ;  /* 0x0000000000007941 */ /* 0x003fea0003800200 */
.L_x_6:
[----:B------:R-:W-:Y:S01]  /*13b0*/  BSSY B0, `(.L_x_18) ;  /* 0x000002f000007945 */ /* 0x000fe20003800000 */
.L_x_23:
[----:B0-----:R-:W0:Y:S02]  /*13c0*/  LDCU UR10, c[0x0][0x39c] ;  /* 0x00007380ff0a77ac */ /* 0x001e240008000800 */
[----:B0-----:R-:W-:-:S09]  /*13d0*/  UISETP.NE.AND.EX UP0, UPT, UR10, URZ, UPT, !UPT ;  /* 0x000000ff0a00728c */ /* 0x001fd2000bf053f0 */
[----:B------:R-:W-:Y:S05]  /*13e0*/  BRA.U UP0, `(.L_x_19) ;  /* 0x0000000100507547 */ /* 0x000fea000b800000 */
[----:B------:R-:W0:Y:S01]  /*13f0*/  LDCU UR10, c[0x0][0x398] ;  /* 0x00007300ff0a77ac */ /* 0x000e220008000800 */
[----:B------:R-:W-:Y:S01]  /*1400*/  IMAD.MOV.U32 R6, RZ, RZ, RZ ;  /* 0x000000ffff067224 */ /* 0x000fe200078e00ff */
[----:B0-----:R-:W0:Y:S01]  /*1410*/  I2F.U32.RP R9, UR10 ;  /* 0x0000000a00097d06 */ /* 0x001e220008209000 */
[----:B------:R-:W-:-:S07]  /*1420*/  ISETP.NE.U32.AND P2, PT, RZ, UR10, PT ;  /* 0x0000000aff007c0c */ /* 0x000fce000bf45070 */
        /* <DEDUP_REMOVED lines=16> */
.L_x_19:
[----:B------:R-:W-:Y:S01]  /*1530*/  HFMA2 R22, -RZ, RZ, 0, 0 ;  /* 0x00000000ff167431 */ /* 0x000fe200000001ff */
[----:B------:R-:W-:-:S07]  /*1540*/  MOV R20, 0x1560 ;  /* 0x0000156000147802 */ /* 0x000fce0000000f00 */
[----:B------:R-:W-:Y:S05]  /*1550*/  CALL.REL.NOINC `($__internal_0_$__cuda_sm20_div_u64) ;  /* 0x0000002800047944 */ /* 0x000fea0003c00000 */
[----:B------:R-:W-:-:S07]  /*1560*/  IMAD.MOV.U32 R6, RZ, RZ, R14 ;  /* 0x000000ffff067224 */ /* 0x000fce00078e000e */
.L_x_20:
[----:B------:R-:W0:Y:S01]  /*1570*/  S2UR UR11, SR_CgaCtaId ;  /* 0x00000000000b79c3 */ /* 0x000e220000008800 */
[----:B------:R-:W-:Y:S01]  /*1580*/  UMOV UR10, 0x400 ;  /* 0x00000400000a7882 */ /* 0x000fe20000000000 */
[----:B------:R-:W-:Y:S01]  /*1590*/  BSSY B1, `(.L_x_21) ;  /* 0x000000d000017945 */ /* 0x000fe20003800000 */
[----:B0-----:R-:W-:-:S06]  /*15a0*/  ULEA UR10, UR11, UR10, 0x18 ;  /* 0x0000000a0b0a7291 */ /* 0x001fcc000f8ec0ff */
[----:B------:R-:W-:-:S04]  /*15b0*/  MOV R7, UR10 ;  /* 0x0000000a00077c02 */ /* 0x000fc80008000f00 */
[----:B------:R-:W-:Y:S01]  /*15c0*/  LEA R6, R6, R7, 0x2 ;  /* 0x0000000706067211 */ /* 0x000fe200078e10ff */
[----:B------:R-:W-:-:S04]  /*15d0*/  IMAD R8, R21, 0x4, R7 ;  /* 0x0000000415087824 */ /* 0x000fc800078e0207 */
[----:B------:R0:W1:Y:S04]  /*15e0*/  LDS R10, [R6] ;  /* 0x00000000060a7984 */ /* 0x0000680000000800 */
[----:B------:R0:W2:Y:S02]  /*15f0*/  LDS R9, [R8] ;  /* 0x0000000008097984 */ /* 0x0000a40000000800 */
.L_x_22:
[----:B-12---:R-:W-:Y:S01]  /*1600*/  FMNMX R11, R9, R10, !PT ;  /* 0x0000000a090b7209 */ /* 0x006fe20007800000 */
[----:B------:R-:W-:Y:S05]  /*1610*/  YIELD ;  /* 0x0000000000007946 */ /* 0x000fea0003800000 */
[----:B------:R-:W1:Y:S02]  /*1620*/  ATOMS.CAS R11, [R6], R10, R11 ;  /* 0x0000000a060b738d */ /* 0x000e64000000000b */
[----:B-1----:R-:W-:Y:S01]  /*1630*/  ISETP.NE.AND P0, PT, R10, R11, PT ;  /* 0x0000000b0a00720c */ /* 0x002fe20003f05270 */
[----:B------:R-:W-:-:S12]  /*1640*/  IMAD.MOV.U32 R10, RZ, RZ, R11 ;  /* 0x000000ffff0a7224 */ /* 0x000fd800078e000b */
[----:B------:R-:W-:Y:S05]  /*1650*/  @P0 BRA `(.L_x_22) ;  /* 0xfffffffc00e80947 */ /* 0x000fea000383ffff */
[----:B------:R-:W-:Y:S05]  /*1660*/  BSYNC B1 ;  /* 0x0000000000017941 */ /* 0x000fea0003800000 */
.L_x_21:
[----:B------:R-:W-:-:S04]  /*1670*/  IADD3 R21, PT, PT, R21, UR18, RZ ;  /* 0x0000001215157c10 */ /* 0x000fc8000fffe0ff */
[----:B------:R-:W-:-:S13]  /*1680*/  ISETP.GE.U32.AND P0, PT, R21, UR19, PT ;  /* 0x0000001315007c0c */ /* 0x000fda000bf06070 */
[----:B------:R-:W-:Y:S05]  /*1690*/  @!P0 BRA `(.L_x_23) ;  /* 0xfffffffc00488947 */ /* 0x000fea000383ffff */
[----:B------:R-:W-:Y:S05]  /*16a0*/  BSYNC B0 ;  /* 0x0000000000007941 */ /* 0x000fea0003800000 */
.L_x_18:
[----:B------:R-:W-:Y:S01]  /*16b0*/  ISETP.NE.AND P0, PT, R4, 0x3, PT ;  /* 0x000000030400780c */ /* 0x000fe20003f05270 */
[----:B------:R-:W-:Y:S01]  /*16c0*/  BSSY B0, `(.L_x_24) ;  /* 0x0000046000007945 */ /* 0x000fe20003800000 */
[----:B0-----:R-:W-:-:S11]  /*16d0*/  IMAD.MOV.U32 R6, RZ, RZ, R0 ;  /* 0x000000ffff067224 */ /* 0x001fd600078e0000 */
[----:B------:R-:W-:Y:S05]  /*16e0*/  @!P0 BRA `(.L_x_25) ;  /* 0x00000004000c8947 */ /* 0x000fea0003800000 */
[----:B------:R-:W-:Y:S01]  /*16f0*/  BSSY B1, `(.L_x_26) ;  /* 0x0000041000017945 */ /* 0x000fe20003800000 */
[----:B------:R-:W-:Y:S01]  /*1700*/  LEA R8, R0, R7, 0x2 ;  /* 0x0000000700087211 */ /* 0x000fe200078e10ff */
[----:B------:R-:W-:Y:S01]  /*1710*/  IMAD.MOV.U32 R21, RZ, RZ, R0 ;  /* 0x000000ffff157224 */ /* 0x000fe200078e0000 */
[----:B------:R-:W-:Y:S01]  /*1720*/  MOV R22, RZ ;  /* 0x000000ff00167202 */ /* 0x000fe20000000f00 */
[----:B------:R-:W-:-:S07]  /*1730*/  IMAD.MOV R6, RZ, RZ, -R5 ;  /* 0x000000ffff067224 */ /* 0x000fce00078e0a05 */
.L_x_32:
[----:B------:R-:W-:Y:S05]  /*1740*/  YIELD ;  /* 0x0000000000007946 */ /* 0x000fea0003800000 */
[----:B------:R-:W0:Y:S01]  /*1750*/  LDCU UR10, c[0x0][0x39c] ;  /* 0x00007380ff0a77ac */ /* 0x000e220008000800 */
[----:B------:R-:W-:Y:S01]  /*1760*/  BSSY.RECONVERGENT B2, `(.L_x_27) ;  /* 0x000001b000027945 */ /* 0x000fe20003800200 */
[----:B0-----:R-:W-:-:S04]  /*1770*/  LOP3.LUT R7, R22, UR10, RZ, 0xfc, !PT ;  /* 0x0000000a16077c12 */ /* 0x001fc8000f8efcff */
[----:B------:R-:W-:-:S13]  /*1780*/  ISETP.NE.U32.AND P0, PT, R7, RZ, PT ;  /* 0x000000ff0700720c */ /* 0x000fda0003f05070 */
[----:B------:R-:W-:Y:S05]  /*1790*/  @P0 BRA `(.L_x_28) ;  /* 0x0000000000540947 */ /* 0x000fea0003800000 */
[----:B------:R-:W0:Y:S01]  /*17a0*/  LDCU UR10, c[0x0][0x398] ;  /* 0x00007300ff0a77ac */ /* 0x000e220008000800 */
[----:B------:R-:W-:Y:S01]  /*17b0*/  HFMA2 R10, -RZ, RZ, 0, 0 ;  /* 0x00000000ff0a7431 */ /* 0x000fe200000001ff */
[----:B0-----:R-:W0:Y:S01]  /*17c0*/  I2F.U32.RP R12, UR10 ;  /* 0x0000000a000c7d06 */ /* 0x001e220008209000 */
[----:B------:R-:W-:-:S07]  /*17d0*/  ISETP.NE.U32.AND P2, PT, RZ, UR10, PT ;  /* 0x0000000aff007c0c */ /* 0x000fce000bf45070 */
        /* <DEDUP_REMOVED lines=17> */
.L_x_28:
[----:B------:R-:W-:-:S07]  /*18f0*/  MOV R20, 0x1910 ;  /* 0x0000191000147802 */ /* 0x000fce0000000f00 */
[----:B------:R-:W-:Y:S05]  /*1900*/  CALL.REL.NOINC `($__internal_0_$__cuda_sm20_div_u64) ;  /* 0x0000002400187944 */ /* 0x000fea0003c00000 */
.L_x_29:
[----:B------:R-:W-:Y:S05]  /*1910*/  BSYNC.RECONVERGENT B2 ;  /* 0x0000000000027941 */ /* 0x000fea0003800200 */
.L_x_27:
[----:B------:R-:W0:Y:S01]  /*1920*/  S2UR UR11, SR_CgaCtaId ;  /* 0x00000000000b79c3 */ /* 0x000e220000008800 */
[----:B------:R-:W-:Y:S01]  /*1930*/  UMOV UR10, 0x400 ;  /* 0x00000400000a7882 */ /* 0x000fe20000000000 */
[----:B------:R-:W-:Y:S01]  /*1940*/  LDS R9, [R8] ;  /* 0x0000000008097984 */ /* 0x000fe20000000800 */
[----:B------:R-:W-:Y:S01]  /*1950*/  MOV R12, 0x3bbb989d ;  /* 0x3bbb989d000c7802 */ /* 0x000fe20000000f00 */
[----:B------:R-:W-:Y:S01]  /*1960*/  IMAD.MOV.U32 R11, RZ, RZ, 0x437c0000 ;  /* 0x437c0000ff0b7424 */ /* 0x000fe200078e00ff */
[----:B------:R-:W-:Y:S01]  /*1970*/  BSSY.RECONVERGENT B2, `(.L_x_30) ;  /* 0x0000012000027945 */ /* 0x000fe20003800200 */
[----:B0-----:R-:W-:-:S06]  /*1980*/  ULEA UR10, UR11, UR10, 0x18 ;  /* 0x0000000a0b0a7291 */ /* 0x001fcc000f8ec0ff */
[----:B------:R-:W-:-:S05]  /*1990*/  MOV R7, UR10 ;  /* 0x0000000a00077c02 */ /* 0x000fca0008000f00 */
[----:B------:R-:W-:-:S05]  /*19a0*/  IMAD R14, R14, 0x4, R7 ;  /* 0x000000040e0e7824 */ /* 0x000fca00078e0207 */
[----:B------:R-:W0:Y:S02]  /*19b0*/  LDS R10, [R14] ;  /* 0x000000000e0a7984 */ /* 0x000e240000000800 */
[----:B0-----:R-:W-:-:S04]  /*19c0*/  FADD R9, R9, -R10 ;  /* 0x8000000a09097221 */ /* 0x001fc80000000000 */
[----:B------:R-:W-:-:S04]  /*19d0*/  FFMA.SAT R10, R9, R12, 0.5 ;  /* 0x3f000000090a7423 */ /* 0x000fc8000000200c */
[----:B------:R-:W-:-:S04]  /*19e0*/  FFMA.RM R10, R10, R11, 12582913 ;  /* 0x4b4000010a0a7423 */ /* 0x000fc8000000400b */
[C---:B------:R-:W-:Y:S01]  /*19f0*/  FADD R12, R10.reuse, -12583039 ;  /* 0xcb40007f0a0c7421 */ /* 0x040fe20000000000 */
[----:B------:R-:W-:-:S03]  /*1a00*/  SHF.L.U32 R10, R10, 0x17, RZ ;  /* 0x000000170a0a7819 */ /* 0x000fc600000006ff */
[----:B------:R-:W-:-:S04]  /*1a10*/  FFMA R12, R9, 1.4426950216293334961, -R12 ;  /* 0x3fb8aa3b090c7823 */ /* 0x000fc8000000080c */
[----:B------:R-:W-:-:S04]  /*1a20*/  FFMA R12, R9, 1.925963033500011079e-08, R12 ;  /* 0x32a57060090c7823 */ /* 0x000fc8000000000c */
[----:B------:R-:W0:Y:S02]  /*1a30*/  MUFU.EX2 R9, R12 ;  /* 0x0000000c00097308 */ /* 0x000e240000000800 */
[----:B0-----:R-:W-:-:S07]  /*1a40*/  FMUL R9, R10, R9 ;  /* 0x000000090a097220 */ /* 0x001fce0000400000 */
.L_x_31:
[----:B------:R-:W0:Y:S02]  /*1a50*/  LDS R10, [R14] ;  /* 0x000000000e0a7984 */ /* 0x000e240000000800 */
[----:B0-----:R-:W-:-:S05]  /*1a60*/  FADD R11, R9, R10 ;  /* 0x0000000a090b7221 */ /* 0x001fca0000000000 */
[----:B------:R-:W0:Y:S02]  /*1a70*/  ATOMS.CAST.SPIN P0, [R14], R10, R11 ;  /* 0x0000000a0e00758d */ /* 0x000e24000180000b */
[----:B0-----:R-:W-:Y:S05]  /*1a80*/  @!P0 BRA `(.L_x_31) ;  /* 0xfffffffc00f08947 */ /* 0x001fea000383ffff */
[----:B------:R-:W-:Y:S05]  /*1a90*/  BSYNC.RECONVERGENT B2 ;  /* 0x0000000000027941 */ /* 0x000fea0003800200 */
.L_x_30:
[----:B------:R-:W-:Y:S01]  /*1aa0*/  VIADD R6, R6, 0x1 ;  /* 0x0000000106067836 */ /* 0x000fe20000000000 */
[----:B------:R-:W-:Y:S02]  /*1ab0*/  IADD3 R21, P1, PT, R21, UR18, RZ ;  /* 0x0000001215157c10 */ /* 0x000fe4000ff3e0ff */
[----:B------:R-:W-:Y:S02]  /*1ac0*/  IADD3 R8, PT, PT, R8, UR19, RZ ;  /* 0x0000001308087c10 */ /* 0x000fe4000fffe0ff */
[----:B------:R-:W-:Y:S01]  /*1ad0*/  ISETP.NE.AND P0, PT, R6, RZ, PT ;  /* 0x000000ff0600720c */ /* 0x000fe20003f05270 */
[----:B------:R-:W-:-:S12]  /*1ae0*/  IMAD.X R22, RZ, RZ, R22, P1 ;  /* 0x000000ffff167224 */ /* 0x000fd800008e0616 */
[----:B------:R-:W-:Y:S05]  /*1af0*/  @P0 BRA `(.L_x_32) ;  /* 0xfffffffc00100947 */ /* 0x000fea000383ffff */
[----:B------:R-:W-:Y:S05]  /*1b00*/  BSYNC B1 ;  /* 0x0000000000017941 */ /* 0x000fea0003800000 */
.L_x_26:
[----:B------:R-:W-:-:S07]  /*1b10*/  MOV R6, R21 ;  /* 0x0000001500067202 */ /* 0x000fce0000000f00 */
.L_x_25:
[----:B------:R-:W-:Y:S05]  /*1b20*/  BSYNC B0 ;  /* 0x0000000000007941 */ /* 0x000fea0003800000 */
.L_x_24:
[----:B------:R-:W-:Y:S01]  /*1b30*/  ISETP.GE.U32.AND P0, PT, R2, 0x3, PT ;  /* 0x000000030200780c */ /* 0x000fe20003f06070 */
[----:B------:R-:W-:-:S12]  /*1b40*/  BSSY B0, `(.L_x_33) ;  /* 0x00000d1000007945 */ /* 0x000fd80003800000 */
[----:B------:R-:W-:Y:S05]  /*1b50*/  @!P0 BRA `(.L_x_34) ;  /* 0x0000000c003c8947 */ /* 0x000fea0003800000 */
[C---:B------:R-:W-:Y:S01]  /*1b60*/  IMAD R8, R6.reuse, 0x4, R7 ;  /* 0x0000000406087824 */ /* 0x040fe200078e0207 */
[C---:B------:R-:W-:Y:S01]  /*1b70*/  LEA R11, R3.reuse, R6, 0x1 ;  /* 0x00000006030b7211 */ /* 0x040fe200078e08ff */
[----:B------:R-:W-:Y:S02]  /*1b80*/  IMAD R10, R3, 0x3, R6 ;  /* 0x00000003030a7824 */ /* 0x000fe400078e0206 */
[----:B------:R-:W-:-:S07]  /*1b90*/  VIADD R9, R6, UR18 ;  /* 0x0000001206097c36 */ /* 0x000fce0008000000 */
.L_x_51:
[----:B------:R-:W-:Y:S05]  /*1ba0*/  YIELD ;  /* 0x0000000000007946 */ /* 0x000fea0003800000 */
[----:B------:R-:W0:Y:S02]  /*1bb0*/  LDCU UR10, c[0x0][0x39c] ;  /* 0x00007380ff0a77ac */ /* 0x000e240008000800 */
[----:B0-----:R-:W-:-:S09]  /*1bc0*/  UISETP.NE.AND.EX UP0, UPT, UR10, URZ, UPT, !UPT ;  /* 0x000000ff0a00728c */ /* 0x001fd2000bf053f0 */
[----:B------:R-:W-:Y:S05]  /*1bd0*/  BRA.U UP0, `(.L_x_35) ;  /* 0x0000000100547547 */ /* 0x000fea000b800000 */
        /* <DEDUP_REMOVED lines=21> */
.L_x_35:
[----:B------:R-:W-:Y:S01]  /*1d30*/  MOV R21, R6 ;  /* 0x0000000600157202 */ /* 0x000fe20000000f00 */
[----:B------:R-:W-:Y:S01]  /*1d40*/  IMAD.MOV.U32 R22, RZ, RZ, RZ ;  /* 0x000000ffff167224 */ /* 0x000fe200078e00ff */
[----:B------:R-:W-:-:S07]  /*1d50*/  MOV R20, 0x1d70 ;  /* 0x00001d7000147802 */ /* 0x000fce0000000f00 */
[----:B------:R-:W-:Y:S05]  /*1d60*/  CALL.REL.NOINC `($__internal_0_$__cuda_sm20_div_u64) ;  /* 0x0000002000007944 */ /* 0x000fea0003c00000 */
.L_x_36:
        /* <DEDUP_REMOVED lines=19> */
.L_x_38:
[----:B------:R-:W0:Y:S02]  /*1ea0*/  LDS R12, [R14] ;  /* 0x000000000e0c7984 */ /* 0x000e240000000800 */
[----:B0-----:R-:W-:-:S05]  /*1eb0*/  FADD R13, R17, R12 ;  /* 0x0000000c110d7221 */ /* 0x001fca0000000000 */
[----:B------:R-:W0:Y:S02]  /*1ec0*/  ATOMS.CAST.SPIN P0, [R14], R12, R13 ;  /* 0x0000000c0e00758d */ /* 0x000e24000180000d */
[----:B0-----:R-:W-:Y:S05]  /*1ed0*/  @!P0 BRA `(.L_x_38) ;  /* 0xfffffffc00f08947 */ /* 0x001fea000383ffff */
[----:B------:R-:W-:Y:S05]  /*1ee0*/  BSYNC.RECONVERGENT B1 ;  /* 0x0000000000017941 */ /* 0x000fea0003800200 */
.L_x_37:
[----:B------:R-:W0:Y:S02]  /*1ef0*/  LDCU UR10, c[0x0][0x39c] ;  /* 0x00007380ff0a77ac */ /* 0x000e240008000800 */
[----:B0-----:R-:W-:-:S13]  /*1f00*/  ISETP.NE.AND.EX P2, PT, RZ, UR10, PT, !PT ;  /* 0x0000000aff007c0c */ /* 0x001fda000bf453f0 */
[----:B------:R-:W-:Y:S05]  /*1f10*/  @P2 BRA `(.L_x_39) ;  /* 0x0000000000502947 */ /* 0x000fea0003800000 */
        /* <DEDUP_REMOVED lines=20> */
.L_x_39:
[----:B------:R-:W-:Y:S01]  /*2060*/  MOV R21, R9 ;  /* 0x0000000900157202 */ /* 0x000fe20000000f00 */
[----:B------:R-:W-:Y:S01]  /*2070*/  IMAD.MOV.U32 R22, RZ, RZ, RZ ;  /* 0x000000ffff167224 */ /* 0x000fe200078e00ff */
[----:B------:R-:W-:-:S07]  /*2080*/  MOV R20, 0x20a0 ;  /* 0x000020a000147802 */ /* 0x000fce0000000f00 */
[----:B------:R-:W-:Y:S05]  /*2090*/  CALL.REL.NOINC `($__internal_0_$__cuda_sm20_div_u64) ;  /* 0x0000001c00347944 */ /* 0x000fea0003c00000 */
[----:B------:R-:W-:-:S07]  /*20a0*/  MOV R12, R14 ;  /* 0x0000000e000c7202 */ /* 0x000fce0000000f00 */
.L_x_40:
[----:B------:R-:W-:Y:S02]  /*20b0*/  IMAD R14, R12, 0x4, R7 ;  /* 0x000000040c0e7824 */ /* 0x000fe400078e0207 */
[----:B------:R-:W-:Y:S01]  /*20c0*/  HFMA2 R15, -RZ, RZ, 0.96630859375, -0.0022525787353515625 ;  /* 0x3bbb989dff0f7431 */ /* 0x000fe200000001ff */
[----:B------:R-:W-:Y:S01]  /*20d0*/  LDS R12, [R8+UR19] ;  /* 0x00000013080c7984 */ /* 0x000fe20008000800 */
[----:B------:R-:W-:Y:S01]  /*20e0*/  IMAD.MOV.U32 R16, RZ, RZ, 0x437c0000 ;  /* 0x437c0000ff107424 */ /* 0x000fe200078e00ff */
[----:B------:R-:W-:Y:S02]  /*20f0*/  BSSY.RECONVERGENT B1, `(.L_x_41) ;  /* 0x000000f000017945 */ /* 0x000fe40003800200 */
        /* <DEDUP_REMOVED lines=10> */
.L_x_42:
[----:B------:R-:W0:Y:S02]  /*21a0*/  LDS R12, [R14] ;  /* 0x000000000e0c7984 */ /* 0x000e240000000800 */
[----:B0-----:R-:W-:-:S05]  /*21b0*/  FADD R13, R17, R12 ;  /* 0x0000000c110d7221 */ /* 0x001fca0000000000 */
[----:B------:R-:W0:Y:S02]  /*21c0*/  ATOMS.CAST.SPIN P0, [R14], R12, R13 ;  /* 0x0000000c0e00758d */ /* 0x000e24000180000d */
[----:B0-----:R-:W-:Y:S05]  /*21d0*/  @!P0 BRA `(.L_x_42) ;  /* 0xfffffffc00f08947 */ /* 0x001fea000383ffff */
[----:B------:R-:W-:Y:S05]  /*21e0*/  BSYNC.RECONVERGENT B1 ;  /* 0x0000000000017941 */ /* 0x000fea0003800200 */
.L_x_41:
        /* <DEDUP_REMOVED lines=21> */
.L_x_43:
[----:B------:R-:W-:Y:S01]  /*2340*/  MOV R21, R11 ;  /* 0x0000000b00157202 */ /* 0x000fe20000000f00 */
[----:B------:R-:W-:Y:S01]  /*2350*/  IMAD.MOV.U32 R22, RZ, RZ, RZ ;  /* 0x000000ffff167224 */ /* 0x000fe200078e00ff */
[----:B------:R-:W-:-:S07]  /*2360*/  MOV R20, 0x2380 ;  /* 0x0000238000147802 */ /* 0x000fce0000000f00 */
[----:B------:R-:W-:Y:S05]  /*2370*/  CALL.REL.NOINC `($__internal_0_$__cuda_sm20_div_u64) ;  /* 0x00000018007c7944 */ /* 0x000fea0003c00000 */
[----:B------:R-:W-:-:S07]  /*2380*/  MOV R12, R14 ;  /* 0x0000000e000c7202 */ /* 0x000fce0000000f00 */
.L_x_44:
[----:B------:R-:W-:Y:S01]  /*2390*/  IMAD R13, R3, 0x8, R8 ;  /* 0x00000008030d7824 */ /* 0x000fe200078e0208 */
[----:B------:R-:W-:Y:S01]  /*23a0*/  LEA R16, R12, R7, 0x2 ;  /* 0x000000070c107211 */ /* 0x000fe200078e10ff */
[----:B------:R-:W-:Y:S02]  /*23b0*/  HFMA2 R17, -RZ, RZ, 3.7421875, 0 ;  /* 0x437c0000ff117431 */ /* 0x000fe400000001ff */
[----:B------:R-:W-:Y:S01]  /*23c0*/  IMAD.MOV.U32 R15, RZ, RZ, 0x3bbb989d ;  /* 0x3bbb989dff0f7424 */ /* 0x000fe200078e00ff */
[----:B------:R-:W-:Y:S01]  /*23d0*/  BSSY.RECONVERGENT B1, `(.L_x_45) ;  /* 0x0000010000017945 */ /* 0x000fe20003800200 */
[----:B------:R-:W-:Y:S04]  /*23e0*/  LDS R13, [R13] ;  /* 0x000000000d0d7984 */ /* 0x000fe80000000800 */
[----:B------:R-:W0:Y:S02]  /*23f0*/  LDS R12, [R16] ;  /* 0x00000000100c7984 */ /* 0x000e240000000800 */
[----:B0-----:R-:W-:-:S04]  /*2400*/  FADD R12, R13, -R12 ;  /* 0x8000000c0d0c7221 */ /* 0x001fc80000000000 */
[----:B------:R-:W-:-:S04]  /*2410*/  FFMA.SAT R14, R12, R15, 0.5 ;  /* 0x3f0000000c0e7423 */ /* 0x000fc8000000200f */
[----:B------:R-:W-:-:S04]  /*2420*/  FFMA.RM R14, R14, R17, 12582913 ;  /* 0x4b4000010e0e7423 */ /* 0x000fc80000004011 */
[C---:B------:R-:W-:Y:S01]  /*2430*/  FADD R15, R14.reuse, -12583039 ;  /* 0xcb40007f0e0f7421 */ /* 0x040fe20000000000 */
[----:B------:R-:W-:-:S03]  /*2440*/  IMAD.SHL.U32 R14, R14, 0x800000, RZ ;  /* 0x008000000e0e7824 */ /* 0x000fc600078e00ff */
[----:B------:R-:W-:-:S04]  /*2450*/  FFMA R15, R12, 1.4426950216293334961, -R15 ;  /* 0x3fb8aa3b0c0f7823 */ /* 0x000fc8000000080f */
[----:B------:R-:W-:-:S06]  /*2460*/  FFMA R15, R12, 1.925963033500011079e-08, R15 ;  /* 0x32a570600c0f7823 */ /* 0x000fcc000000000f */
[----:B------:R-:W0:Y:S02]  /*2470*/  MUFU.EX2 R15, R15 ;  /* 0x0000000f000f7308 */ /* 0x000e240000000800 */
[----:B0-----:R-:W-:-:S07]  /*2480*/  FMUL R17, R14, R15 ;  /* 0x0000000f0e117220 */ /* 0x001fce0000400000 */
.L_x_46:
[----:B------:R-:W0:Y:S02]  /*2490*/  LDS R12, [R16] ;  /* 0x00000000100c7984 */ /* 0x000e240000000800 */
[----:B0-----:R-:W-:-:S05]  /*24a0*/  FADD R13, R17, R12 ;  /* 0x0000000c110d7221 */ /* 0x001fca0000000000 */
[----:B------:R-:W0:Y:S02]  /*24b0*/  ATOMS.CAST.SPIN P0, [R16], R12, R13 ;  /* 0x0000000c1000758d */ /* 0x000e24000180000d */
[----:B0-----:R-:W-:Y:S05]  /*24c0*/  @!P0 BRA `(.L_x_46) ;  /* 0xfffffffc00f08947 */ /* 0x001fea000383ffff */
[----:B------:R-:W-:Y:S05]  /*24d0*/  BSYNC.RECONVERGENT B1 ;  /* 0x0000000000017941 */ /* 0x000fea0003800200 */
.L_x_45:
[----:B------:R-:W-:Y:S01]  /*24e0*/  IADD3 R6, PT, PT, R6, UR18, R3 ;  /* 0x0000001206067c10 */ /* 0x000fe2000fffe003 */
[----:B------:R-:W-:Y:S06]  /*24f0*/  @P2 BRA `(.L_x_47) ;  /* 0x0000000000502947 */ /* 0x000fec0003800000 */
[----:B------:R-:W0:Y:S01]  /*2500*/  LDCU UR10, c[0x0][0x398] ;  /* 0x00007300ff0a77ac */ /* 0x000e220008000800 */
[----:B------:R-:W-:Y:S01]  /*2510*/  MOV R12, RZ ;  /* 0x000000ff000c7202 */ /* 0x000fe20000000f00 */
        /* <DEDUP_REMOVED lines=16> */
[----:B------:R-:W-:Y:S01]  /*2620*/  @!P2 LOP3.LUT R12, RZ, UR10, RZ, 0x33, !PT ;  /* 0x0000000aff0cac12 */ /* 0x000fe2000f8e33ff */
[----:B------:R-:W-:Y:S06]  /*2630*/  BRA `(.L_x_48) ;  /* 0x0000000000147947 */ /* 0x000fec0003800000 */
.L_x_47:
[----:B------:R-:W-:Y:S02]  /*2640*/  HFMA2 R22, -RZ, RZ, 0, 0 ;  /* 0x00000000ff167431 */ /* 0x000fe400000001ff */
[----:B------:R-:W-:Y:S01]  /*2650*/  IMAD.MOV.U32 R21, RZ, RZ, R10 ;  /* 0x000000ffff157224 */ /* 0x000fe200078e000a */
[----:B------:R-:W-:-:S07]  /*2660*/  MOV R20, 0x2680 ;  /* 0x0000268000147802 */ /* 0x000fce0000000f00 */
[----:B------:R-:W-:Y:S05]  /*2670*/  CALL.REL.NOINC `($__internal_0_$__cuda_sm20_div_u64) ;  /* 0x0000001400bc7944 */ /* 0x000fea0003c00000 */
[----:B------:R-:W-:-:S07]  /*2680*/  IMAD.MOV.U32 R12, RZ, RZ, R14 ;  /* 0x000000ffff0c7224 */ /* 0x000fce00078e000e */
.L_x_48:
[----:B------:R-:W-:Y:S01]  /*2690*/  IMAD R13, R3, 0xc, R8 ;  /* 0x0000000c030d7824 */ /* 0x000fe200078e0208 */
[----:B------:R-:W-:Y:S01]  /*26a0*/  LEA R16, R12, R7, 0x2 ;  /* 0x000000070c107211 */ /* 0x000fe200078e10ff */
[----:B------:R-:W-:Y:S01]  /*26b0*/  IMAD.MOV.U32 R15, RZ, RZ, 0x3bbb989d ;  /* 0x3bbb989dff0f7424 */ /* 0x000fe200078e00ff */
[----:B------:R-:W-:Y:S01]  /*26c0*/  MOV R17, 0x437c0000 ;  /* 0x437c000000117802 */ /* 0x000fe20000000f00 */
[----:B------:R-:W-:Y:S02]  /*26d0*/  BSSY.RECONVERGENT B1, `(.L_x_49) ;  /* 0x0000010000017945 */ /* 0x000fe40003800200 */
        /* <DEDUP_REMOVED lines=11> */
.L_x_50:
[----:B------:R-:W0:Y:S02]  /*2790*/  LDS R12, [R16] ;  /* 0x00000000100c7984 */ /* 0x000e240000000800 */
[----:B0-----:R-:W-:-:S05]  /*27a0*/  FADD R13, R17, R12 ;  /* 0x0000000c110d7221 */ /* 0x001fca0000000000 */
[----:B------:R-:W0:Y:S02]  /*27b0*/  ATOMS.CAST.SPIN P0, [R16], R12, R13 ;  /* 0x0000000c1000758d */ /* 0x000e24000180000d */
[----:B0-----:R-:W-:Y:S05]  /*27c0*/  @!P0 BRA `(.L_x_50) ;  /* 0xfffffffc00f08947 */ /* 0x001fea000383ffff */
[----:B------:R-:W-:Y:S05]  /*27d0*/  BSYNC.RECONVERGENT B1 ;  /* 0x0000000000017941 */ /* 0x000fea0003800200 */
.L_x_49:
[----:B------:R-:W-:Y:S01]  /*27e0*/  IADD3 R6, PT, PT, R6, UR18, R3 ;  /* 0x0000001206067c10 */ /* 0x000fe2000fffe003 */
[----:B------:R-:W-:Y:S01]  /*27f0*/  VIADD R10, R10, UR19 ;  /* 0x000000130a0a7c36 */ /* 0x000fe20008000000 */
[----:B------:R-:W-:Y:S01]  /*2800*/  IADD3 R11, PT, PT, R11, UR19, RZ ;  /* 0x000000130b0b7c10 */ /* 0x000fe2000fffe0ff */
[----:B------:R-:W-:Y:S01]  /*2810*/  IMAD R8, R3, 0x10, R8 ;  /* 0x0000001003087824 */ /* 0x000fe200078e0208 */
[----:B------:R-:W-:Y:S02]  /*2820*/  ISETP.GE.U32.AND P0, PT, R6, UR19, PT ;  /* 0x0000001306007c0c */ /* 0x000fe4000bf06070 */
[----:B------:R-:W-:-:S11]  /*2830*/  IADD3 R9, PT, PT, R9, UR19, RZ ;  /* 0x0000001309097c10 */ /* 0x000fd6000fffe0ff */
[----:B------:R-:W-:Y:S05]  /*2840*/  @!P0 BRA `(.L_x_51) ;  /* 0xfffffff000d48947 */ /* 0x000fea000383ffff */
.L_x_34:
[----:B------:R-:W-:Y:S05]  /*2850*/  BSYNC B0 ;  /* 0x0000000000007941 */ /* 0x000fea0003800000 */
.L_x_33:
[----:B------:R-:W-:Y:S01]  /*2860*/  ISETP.NE.AND P0, PT, R4, 0x3, PT ;  /* 0x000000030400780c */ /* 0x000fe20003f05270 */
[----:B------:R-:W-:Y:S01]  /*2870*/  BSSY.RECONVERGENT B0, `(.L_x_52) ;  /* 0x000004f000007945 */ /* 0x000fe20003800200 */
[----:B------:R-:W-:-:S11]  /*2880*/  IMAD R9, R3, UR8, RZ ;  /* 0x0000000803097c24 */ /* 0x000fd6000f8e02ff */
[----:B------:R-:W-:Y:S05]  /*2890*/  @!P0 BRA `(.L_x_53) ;  /* 0x0000000400308947 */ /* 0x000fea0003800000 */
[----:B------:R-:W0:Y:S01]  /*28a0*/  LDC.64 R10, c[0x0][0x388] ;  /* 0x0000e200ff0a7b82 */ /* 0x000e220000000a00 */
[----:B------:R-:W-:Y:S01]  /*28b0*/  BSSY.RECONVERGENT B1, `(.L_x_53) ;  /* 0x000004a000017945 */ /* 0x000fe20003800200 */
[----:B------:R-:W-:Y:S01]  /*28c0*/  IADD3 R5, PT, PT, -R5, RZ, RZ ;  /* 0x000000ff05057210 */ /* 0x000fe20007ffe1ff */
[C---:B------:R-:W-:Y:S01]  /*28d0*/  IMAD R6, R0.reuse, 0x4, R7 ;  /* 0x0000000400067824 */ /* 0x040fe200078e0207 */
[----:B------:R-:W-:Y:S01]  /*28e0*/  IADD3 R4, PT, PT, R0, R9, RZ ;  /* 0x0000000900047210 */ /* 0x000fe20007ffe0ff */
[----:B------:R-:W-:-:S07]  /*28f0*/  IMAD.MOV.U32 R22, RZ, RZ, RZ ;  /* 0x000000ffff167224 */ /* 0x000fce00078e00ff */
.L_x_59:
[----:B------:R-:W1:Y:S01]  /*2900*/  LDCU UR10, c[0x0][0x39c] ;  /* 0x00007380ff0a77ac */ /* 0x000e620008000800 */
[----:B------:R-:W-:Y:S01]  /*2910*/  BSSY.RECONVERGENT B2, `(.L_x_54) ;  /* 0x000001c000027945 */ /* 0x000fe20003800200 */
[----:B-1----:R-:W-:-:S04]  /*2920*/  LOP3.LUT R8, R22, UR10, RZ, 0xfc, !PT ;  /* 0x0000000a16087c12 */ /* 0x002fc8000f8efcff */
[----:B------:R-:W-:-:S13]  /*2930*/  ISETP.NE.U32.AND P0, PT, R8, RZ, PT ;  /* 0x000000ff0800720c */ /* 0x000fda0003f05070 */
[----:B------:R-:W-:Y:S05]  /*2940*/  @P0 BRA `(.L_x_55) ;  /* 0x0000000000500947 */ /* 0x000fea0003800000 */
[----:B------:R-:W1:Y:S01]  /*2950*/  LDCU UR10, c[0x0][0x398] ;  /* 0x00007300ff0a77ac */ /* 0x000e620008000800 */
[----:B------:R-:W-:Y:S01]  /*2960*/  HFMA2 R12, -RZ, RZ, 0, 0 ;  /* 0x00000000ff0c7431 */ /* 0x000fe200000001ff */
[----:B-1----:R-:W1:Y:S01]  /*2970*/  I2F.U32.RP R14, UR10 ;  /* 0x0000000a000e7d06 */ /* 0x002e620008209000 */
[----:B------:R-:W-:-:S07]  /*2980*/  ISETP.NE.U32.AND P2, PT, RZ, UR10, PT ;  /* 0x0000000aff007c0c */ /* 0x000fce000bf45070 */
[----:B-1----:R-:W1:Y:S02]  /*2990*/  MUFU.RCP R14, R14 ;  /* 0x0000000e000e7308 */ /* 0x002e640000001000 */
[----:B-1----:R-:W-:-:S06]  /*29a0*/  IADD3 R15, PT, PT, R14, 0xffffffe, RZ ;  /* 0x0ffffffe0e0f7810 */ /* 0x002fcc0007ffe0ff */
[----:B------:R-:W1:Y:S02]  /*29b0*/  F2I.FTZ.U32.TRUNC.NTZ R13, R15 ;  /* 0x0000000f000d7305 */ /* 0x000e64000021f000 */
[----:B-1----:R-:W-:-:S04]  /*29c0*/  IMAD.MOV R17, RZ, RZ, -R13 ;  /* 0x000000ffff117224 */ /* 0x002fc800078e0a0d */
        /* <DEDUP_REMOVED lines=12> */
.L_x_55:
[----:B------:R-:W-:Y:S01]  /*2a90*/  IMAD.MOV.U32 R21, RZ, RZ, R0 ;  /* 0x000000ffff157224 */ /* 0x000fe200078e0000 */
[----:B------:R-:W-:-:S07]  /*2aa0*/  MOV R20, 0x2ac0 ;  /* 0x00002ac000147802 */ /* 0x000fce0000000f00 */
[----:B0-----:R-:W-:Y:S05]  /*2ab0*/  CALL.REL.NOINC `($__internal_0_$__cuda_sm20_div_u64) ;  /* 0x0000001000ac7944 */ /* 0x001fea0003c00000 */
[----:B------:R-:W-:-:S07]  /*2ac0*/  MOV R8, R14 ;  /* 0x0000000e00087202 */ /* 0x000fce0000000f00 */
.L_x_56:
[----:B------:R-:W-:Y:S05]  /*2ad0*/  BSYNC.RECONVERGENT B2 ;  /* 0x0000000000027941 */ /* 0x000fea0003800200 */
.L_x_54:
[----:B------:R-:W-:Y:S02]  /*2ae0*/  IMAD R8, R8, 0x4, R7 ;  /* 0x0000000408087824 */ /* 0x000fe400078e0207 */
[----:B------:R-:W-:Y:S01]  /*2af0*/  HFMA2 R12, -RZ, RZ, 0.96630859375, -0.0022525787353515625 ;  /* 0x3bbb989dff0c7431 */ /* 0x000fe200000001ff */
[----:B------:R-:W-:Y:S01]  /*2b00*/  LDS R7, [R6] ;  /* 0x0000000006077984 */ /* 0x000fe20000000800 */
[----:B------:R-:W-:Y:S01]  /*2b10*/  IMAD.MOV.U32 R13, RZ, RZ, 0x437c0000 ;  /* 0x437c0000ff0d7424 */ /* 0x000fe200078e00ff */
[----:B------:R-:W1:Y:S01]  /*2b20*/  S2UR UR11, SR_CgaCtaId ;  /* 0x00000000000b79c3 */ /* 0x000e620000008800 */
[----:B------:R-:W-:Y:S01]  /*2b30*/  UMOV UR10, 0x400 ;  /* 0x00000400000a7882 */ /* 0x000fe20000000000 */
[----:B------:R-:W2:Y:S01]  /*2b40*/  LDS R18, [R8] ;  /* 0x0000000008127984 */ /* 0x000ea20000000800 */
[----:B------:R-:W-:Y:S01]  /*2b50*/  BSSY.RECONVERGENT B2, `(.L_x_57) ;  /* 0x0000016000027945 */ /* 0x000fe20003800200 */
[----:B-1----:R-:W-:Y:S01]  /*2b60*/  ULEA UR10, UR11, UR10, 0x18 ;  /* 0x0000000a0b0a7291 */ /* 0x002fe2000f8ec0ff */
[----:B--2---:R-:W-:-:S04]  /*2b70*/  FADD R7, R7, -R18 ;  /* 0x8000001207077221 */ /* 0x004fc80000000000 */
[----:B------:R-:W-:-:S04]  /*2b80*/  FFMA.SAT R12, R7, R12, 0.5 ;  /* 0x3f000000070c7423 */ /* 0x000fc8000000200c */
[----:B------:R-:W-:Y:S02]  /*2b90*/  FFMA.RM R12, R12, R13, 12582913 ;  /* 0x4b4000010c0c7423 */ /* 0x000fe4000000400d */
[----:B------:R-:W1:Y:S02]  /*2ba0*/  MUFU.RCP R13, R18 ;  /* 0x00000012000d7308 */ /* 0x000e640000001000 */
[C---:B------:R-:W-:Y:S01]  /*2bb0*/  FADD R14, R12.reuse, -12583039 ;  /* 0xcb40007f0c0e7421 */ /* 0x040fe20000000000 */
[----:B------:R-:W-:-:S03]  /*2bc0*/  SHF.L.U32 R23, R12, 0x17, RZ ;  /* 0x000000170c177819 */ /* 0x000fc600000006ff */
[----:B------:R-:W-:-:S04]  /*2bd0*/  FFMA R14, R7, 1.4426950216293334961, -R14 ;  /* 0x3fb8aa3b070e7823 */ /* 0x000fc8000000080e */
[----:B------:R-:W-:Y:S01]  /*2be0*/  FFMA R14, R7, 1.925963033500011079e-08, R14 ;  /* 0x32a57060070e7823 */ /* 0x000fe2000000000e */
[----:B------:R-:W-:-:S05]  /*2bf0*/  IMAD.U32 R7, RZ, RZ, UR10 ;  /* 0x0000000aff077e24 */ /* 0x000fca000f8e00ff */
[----:B------:R-:W2:Y:S01]  /*2c00*/  MUFU.EX2 R14, R14 ;  /* 0x0000000e000e7308 */ /* 0x000ea20000000800 */
[----:B-1----:R-:W-:-:S04]  /*2c10*/  FFMA R8, -R18, R13, 1 ;  /* 0x3f80000012087423 */ /* 0x002fc8000000010d */
[----:B------:R-:W-:Y:S01]  /*2c20*/  FFMA R8, R13, R8, R13 ;  /* 0x000000080d087223 */ /* 0x000fe2000000000d */
[----:B--2---:R-:W-:-:S04]  /*2c30*/  FMUL R23, R23, R14 ;  /* 0x0000000e17177220 */ /* 0x004fc80000400000 */
[----:B------:R-:W1:Y:S01]  /*2c40*/  FCHK P0, R23, R18 ;  /* 0x0000001217007302 */ /* 0x000e620000000000 */
[----:B------:R-:W-:-:S04]  /*2c50*/  FFMA R13, R23, R8, RZ ;  /* 0x00000008170d7223 */ /* 0x000fc800000000ff */
[----:B------:R-:W-:-:S04]  /*2c60*/  FFMA R12, -R18, R13, R23 ;  /* 0x0000000d120c7223 */ /* 0x000fc80000000117 */
[----:B------:R-:W-:Y:S01]  /*2c70*/  FFMA R15, R8, R12, R13 ;  /* 0x0000000c080f7223 */ /* 0x000fe2000000000d */
[----:B-1----:R-:W-:Y:S06]  /*2c80*/  @!P0 BRA `(.L_x_58) ;  /* 0x0000000000088947 */ /* 0x002fec0003800000 */
[----:B------:R-:W-:-:S07]  /*2c90*/  MOV R16, 0x2cb0 ;  /* 0x00002cb000107802 */ /* 0x000fce0000000f00 */
[----:B0-----:R-:W-:Y:S05]  /*2ca0*/  CALL.REL.NOINC `($__internal_1_$__cuda_sm3x_div_rn_noftz_f32_slowpath) ;  /* 0x00000014002c7944 */ /* 0x001fea0003c00000 */
.L_x_58:
[----:B------:R-:W-:Y:S05]  /*2cb0*/  BSYNC.RECONVERGENT B2 ;  /* 0x0000000000027941 */ /* 0x000fea0003800200 */
.L_x_57:
[----:B0-----:R-:W-:Y:S01]  /*2cc0*/  IMAD.WIDE.U32 R12, R4, 0x4, R10 ;  /* 0x00000004040c7825 */ /* 0x001fe200078e000a */
[----:B------:R-:W-:Y:S02]  /*2cd0*/  IADD3 R5, PT, PT, R5, 0x1, RZ ;  /* 0x0000000105057810 */ /* 0x000fe40007ffe0ff */
[----:B------:R-:W-:Y:S01]  /*2ce0*/  IADD3 R0, P1, PT, R0, UR18, RZ ;  /* 0x0000001200007c10 */ /* 0x000fe2000ff3e0ff */
[----:B------:R-:W-:Y:S01]  /*2cf0*/  VIADD R6, R6, UR19 ;  /* 0x0000001306067c36 */ /* 0x000fe20008000000 */
[----:B------:R1:W-:Y:S01]  /*2d00*/  STG.E desc[UR16][R12.64], R15 ;  /* 0x0000000f0c007986 */ /* 0x0003e2000c101910 */
[----:B------:R-:W-:Y:S01]  /*2d10*/  ISETP.NE.AND P0, PT, R5, RZ, PT ;  /* 0x000000ff0500720c */ /* 0x000fe20003f05270 */
[----:B------:R-:W-:Y:S01]  /*2d20*/  VIADD R4, R4, UR18 ;  /* 0x0000001204047c36 */ /* 0x000fe20008000000 */
[----:B------:R-:W-:-:S11]  /*2d30*/  IADD3.X R22, PT, PT, RZ, R22, RZ, P1, !PT ;  /* 0x00000016ff167210 */ /* 0x000fd60000ffe4ff */
[----:B-1----:R-:W-:Y:S05]  /*2d40*/  @P0 BRA `(.L_x_59) ;  /* 0xfffffff800ec0947 */ /* 0x002fea000383ffff */
[----:B------:R-:W-:Y:S05]  /*2d50*/  BSYNC.RECONVERGENT B1 ;  /* 0x0000000000017941 */ /* 0x000fea0003800200 */
.L_x_53:
[----:B------:R-:W-:Y:S05]  /*2d60*/  BSYNC.RECONVERGENT B0 ;  /* 0x0000000000007941 */ /* 0x000fea0003800200 */
.L_x_52:
[----:B------:R-:W-:-:S13]  /*2d70*/  ISETP.GE.U32.AND P0, PT, R2, 0x3, PT ;  /* 0x000000030200780c */ /* 0x000fda0003f06070 */
[----:B------:R-:W-:Y:S05]  /*2d80*/  @!P0 EXIT ;  /* 0x000000000000894d */ /* 0x000fea0003800000 */
[----:B------:R-:W0:Y:S01]  /*2d90*/  LDC.64 R12, c[0x0][0x388] ;  /* 0x0000e200ff0c7b82 */ /* 0x000e220000000a00 */
[----:B------:R-:W-:Y:S01]  /*2da0*/  UIADD3 UR10, UPT, UPT, UR8, 0x2, URZ ;  /* 0x00000002080a7890 */ /* 0x000fe2000fffe0ff */
[C---:B------:R-:W-:Y:S01]  /*2db0*/  IADD3 R10, PT, PT, R0.reuse, UR18, RZ ;  /* 0x00000012000a7c10 */ /* 0x040fe2000fffe0ff */
[----:B------:R-:W-:Y:S01]  /*2dc0*/  UIADD3 UR11, UPT, UPT, UR8, 0x3, URZ ;  /* 0x00000003080b7890 */ /* 0x000fe2000fffe0ff */
[C---:B------:R-:W-:Y:S01]  /*2dd0*/  IMAD.IADD R2, R0.reuse, 0x1, R9 ;  /* 0x0000000100027824 */ /* 0x040fe200078e0209 */
[C---:B------:R-:W-:Y:S01]  /*2de0*/  LEA R11, R3.reuse, R0, 0x1 ;  /* 0x00000000030b7211 */ /* 0x040fe200078e08ff */
[C---:B------:R-:W-:Y:S02]  /*2df0*/  IMAD R9, R3.reuse, 0x3, R0 ;  /* 0x0000000303097824 */ /* 0x040fe400078e0200 */
[----:B------:R-:W-:Y:S02]  /*2e00*/  IMAD R8, R0, 0x4, R7 ;  /* 0x0000000400087824 */ /* 0x000fe400078e0207 */
[----:B------:R-:W-:-:S02]  /*2e10*/  IMAD R6, R3, UR8, R10 ;  /* 0x0000000803067c24 */ /* 0x000fc4000f8e020a */
[C-C-:B------:R-:W-:Y:S02]  /*2e20*/  IMAD R4, R3.reuse, UR10, R0.reuse ;  /* 0x0000000a03047c24 */ /* 0x140fe4000f8e0200 */
[----:B------:R-:W-:-:S07]  /*2e30*/  IMAD R5, R3, UR11, R0 ;  /* 0x0000000b03057c24 */ /* 0x000fce000f8e0200 */
.L_x_76:
[----:B------:R-:W1:Y:S02]  /*2e40*/  LDCU UR10, c[0x0][0x39c] ;  /* 0x00007380ff0a77ac */ /* 0x000e640008000800 */
[----:B-1----:R-:W-:-:S09]  /*2e50*/  UISETP.NE.AND.EX UP0, UPT, UR10, URZ, UPT, !UPT ;  /* 0x000000ff0a00728c */ /* 0x002fd2000bf053f0 */
[----:B------:R-:W-:Y:S05]  /*2e60*/  BRA.U UP0, `(.L_x_60) ;  /* 0x0000000100507547 */ /* 0x000fea000b800000 */
[----:B------:R-:W1:Y:S01]  /*2e70*/  LDCU UR10, c[0x0][0x398] ;  /* 0x00007300ff0a77ac */ /* 0x000e620008000800 */
[----:B------:R-:W-:Y:S01]  /*2e80*/  MOV R14, RZ ;  /* 0x000000ff000e7202 */ /* 0x000fe20000000f00 */
        /* <DEDUP_REMOVED lines=18> */
.L_x_60:
[----:B------:R-:W-:Y:S02]  /*2fb0*/  HFMA2 R22, -RZ, RZ, 0, 0 ;  /* 0x00000000ff167431 */ /* 0x000fe400000001ff */
[----:B------:R-:W-:Y:S01]  /*2fc0*/  IMAD.MOV.U32 R21, RZ, RZ, R0 ;  /* 0x000000ffff157224 */ /* 0x000fe200078e0000 */
[----:B------:R-:W-:-:S07]  /*2fd0*/  MOV R20, 0x2ff0 ;  /* 0x00002ff000147802 */ /* 0x000fce0000000f00 */
[----:B0-----:R-:W-:Y:S05]  /*2fe0*/  CALL.REL.NOINC `($__internal_0_$__cuda_sm20_div_u64) ;  /* 0x0000000c00607944 */ /* 0x001fea0003c00000 */
.L_x_61:
[----:B------:R-:W-:Y:S01]  /*2ff0*/  IMAD R14, R14, 0x4, R7 ;  /* 0x000000040e0e7824 */ /* 0x000fe200078e0207 */
[----:B------:R-:W-:Y:S01]  /*3000*/  MOV R16, 0x3bbb989d ;  /* 0x3bbb989d00107802 */ /* 0x000fe20000000f00 */
[----:B------:R-:W-:Y:S01]  /*3010*/  LDS R7, [R8] ;  /* 0x0000000008077984 */ /* 0x000fe20000000800 */
[----:B------:R-:W-:Y:S01]  /*3020*/  IMAD.MOV.U32 R20, RZ, RZ, 0x437c0000 ;  /* 0x437c0000ff147424 */ /* 0x000fe200078e00ff */
[----:B------:R-:W1:Y:S01]  /*3030*/  S2UR UR11, SR_CgaCtaId ;  /* 0x00000000000b79c3 */ /* 0x000e620000008800 */
[----:B------:R-:W-:Y:S01]  /*3040*/  UMOV UR10, 0x400 ;  /* 0x00000400000a7882 */ /* 0x000fe20000000000 */
[----:B------:R-:W2:Y:S01]  /*3050*/  LDS R18, [R14] ;  /* 0x000000000e127984 */ /* 0x000ea20000000800 */
[----:B------:R-:W-:Y:S01]  /*3060*/  BSSY.RECONVERGENT B0, `(.L_x_62) ;  /* 0x0000017000007945 */ /* 0x000fe20003800200 */
[----:B-1----:R-:W-:Y:S01]  /*3070*/  ULEA UR10, UR11, UR10, 0x18 ;  /* 0x0000000a0b0a7291 */ /* 0x002fe2000f8ec0ff */
[----:B--2---:R-:W-:Y:S01]  /*3080*/  FADD R7, R7, -R18 ;  /* 0x8000001207077221 */ /* 0x004fe20000000000 */
[----:B------:R-:W1:Y:S03]  /*3090*/  MUFU.RCP R17, R18 ;  /* 0x0000001200117308 */ /* 0x000e660000001000 */
[----:B------:R-:W-:-:S04]  /*30a0*/  FFMA.SAT R15, R7, R16, 0.5 ;  /* 0x3f000000070f7423 */ /* 0x000fc80000002010 */
[----:B------:R-:W-:-:S04]  /*30b0*/  FFMA.RM R15, R15, R20, 12582913 ;  /* 0x4b4000010f0f7423 */ /* 0x000fc80000004014 */
[C---:B------:R-:W-:Y:S01]  /*30c0*/  FADD R16, R15.reuse, -12583039 ;  /* 0xcb40007f0f107421 */ /* 0x040fe20000000000 */
[----:B------:R-:W-:-:S03]  /*30d0*/  SHF.L.U32 R23, R15, 0x17, RZ ;  /* 0x000000170f177819 */ /* 0x000fc600000006ff */
[----:B------:R-:W-:Y:S01]  /*30e0*/  FFMA R16, R7, 1.4426950216293334961, -R16 ;  /* 0x3fb8aa3b07107823 */ /* 0x000fe20000000810 */
[----:B-1----:R-:W-:-:S03]  /*30f0*/  FFMA R14, -R18, R17, 1 ;  /* 0x3f800000120e7423 */ /* 0x002fc60000000111 */
[----:B------:R-:W-:Y:S01]  /*3100*/  FFMA R16, R7, 1.925963033500011079e-08, R16 ;  /* 0x32a5706007107823 */ /* 0x000fe20000000010 */
[----:B------:R-:W-:Y:S02]  /*3110*/  IMAD.U32 R7, RZ, RZ, UR10 ;  /* 0x0000000aff077e24 */ /* 0x000fe4000f8e00ff */
[----:B------:R-:W-:-:S03]  /*3120*/  FFMA R14, R17, R14, R17 ;  /* 0x0000000e110e7223 */ /* 0x000fc60000000011 */
[----:B------:R-:W1:Y:S02]  /*3130*/  MUFU.EX2 R16, R16 ;  /* 0x0000001000107308 */ /* 0x000e640000000800 */
[----:B-1----:R-:W-:-:S06]  /*3140*/  FMUL R23, R23, R16 ;  /* 0x0000001017177220 */ /* 0x002fcc0000400000 */
[----:B------:R-:W1:Y:S01]  /*3150*/  FCHK P0, R23, R18 ;  /* 0x0000001217007302 */ /* 0x000e620000000000 */
[----:B------:R-:W-:-:S04]  /*3160*/  FFMA R15, R23, R14, RZ ;  /* 0x0000000e170f7223 */ /* 0x000fc800000000ff */
[----:B------:R-:W-:-:S04]  /*3170*/  FFMA R17, -R18, R15, R23 ;  /* 0x0000000f12117223 */ /* 0x000fc80000000117 */
[----:B------:R-:W-:Y:S01]  /*3180*/  FFMA R17, R14, R17, R15 ;  /* 0x000000110e117223 */ /* 0x000fe2000000000f */
[----:B-1----:R-:W-:Y:S06]  /*3190*/  @!P0 BRA `(.L_x_63) ;  /* 0x00000000000c8947 */ /* 0x002fec0003800000 */
[----:B------:R-:W-:-:S07]  /*31a0*/  MOV R16, 0x31c0 ;  /* 0x000031c000107802 */ /* 0x000fce0000000f00 */
[----:B0-----:R-:W-:Y:S05]  /*31b0*/  CALL.REL.NOINC `($__internal_1_$__cuda_sm3x_div_rn_noftz_f32_slowpath) ;  /* 0x0000000c00e87944 */ /* 0x001fea0003c00000 */
[----:B------:R-:W-:-:S07]  /*31c0*/  MOV R17, R15 ;  /* 0x0000000f00117202 */ /* 0x000fce0000000f00 */
.L_x_63:
[----:B------:R-:W-:Y:S05]  /*31d0*/  BSYNC.RECONVERGENT B0 ;  /* 0x0000000000007941 */ /* 0x000fea0003800200 */
.L_x_62:
[----:B------:R-:W1:Y:S01]  /*31e0*/  LDCU UR10, c[0x0][0x39c] ;  /* 0x00007380ff0a77ac */ /* 0x000e620008000800 */
[----:B0-----:R-:W-:-:S05]  /*31f0*/  IMAD.WIDE.U32 R14, R2, 0x4, R12 ;  /* 0x00000004020e7825 */ /* 0x001fca00078e000c */
[----:B------:R0:W-:Y:S01]  /*3200*/  STG.E desc[UR16][R14.64], R17 ;  /* 0x000000110e007986 */ /* 0x0001e2000c101910 */
[----:B-1----:R-:W-:-:S09]  /*3210*/  UISETP.NE.AND.EX UP0, UPT, UR10, URZ, UPT, !UPT ;  /* 0x000000ff0a00728c */ /* 0x002fd2000bf053f0 */
[----:B0-----:R-:W-:Y:S05]  /*3220*/  BRA.U UP0, `(.L_x_64) ;  /* 0x0000000100507547 */ /* 0x001fea000b800000 */
        /* <DEDUP_REMOVED lines=20> */
.L_x_64:
[----:B------:R-:W-:Y:S01]  /*3370*/  MOV R21, R10 ;  /* 0x0000000a00157202 */ /* 0x000fe20000000f00 */
[----:B------:R-:W-:Y:S01]  /*3380*/  IMAD.MOV.U32 R22, RZ, RZ, RZ ;  /* 0x000000ffff167224 */ /* 0x000fe200078e00ff */
[----:B------:R-:W-:-:S07]  /*3390*/  MOV R20, 0x33b0 ;  /* 0x000033b000147802 */ /* 0x000fce0000000f00 */
[----:B------:R-:W-:Y:S05]  /*33a0*/  CALL.REL.NOINC `($__internal_0_$__cuda_sm20_div_u64) ;  /* 0x0000000800707944 */ /* 0x000fea0003c00000 */
.L_x_65:
[----:B------:R-:W-:Y:S01]  /*33b0*/  LEA R14, R14, R7, 0x2 ;  /* 0x000000070e0e7211 */ /* 0x000fe200078e10ff */
[----:B------:R-:W-:Y:S01]  /*33c0*/  LDS R15, [R8+UR19] ;  /* 0x00000013080f7984 */ /* 0x000fe20008000800 */
[----:B------:R-:W-:Y:S02]  /*33d0*/  HFMA2 R17, -RZ, RZ, 3.7421875, 0 ;  /* 0x437c0000ff117431 */ /* 0x000fe400000001ff */
[----:B------:R-:W-:Y:S01]  /*33e0*/  IMAD.MOV.U32 R16, RZ, RZ, 0x3bbb989d ;  /* 0x3bbb989dff107424 */ /* 0x000fe200078e00ff */
[----:B------:R-:W-:Y:S01]  /*33f0*/  BSSY.RECONVERGENT B0, `(.L_x_66) ;  /* 0x0000016000007945 */ /* 0x000fe20003800200 */
[----:B------:R-:W0:Y:S02]  /*3400*/  LDS R18, [R14] ;  /* 0x000000000e127984 */ /* 0x000e240000000800 */
[----:B0-----:R-:W-:-:S04]  /*3410*/  FADD R15, R15, -R18 ;  /* 0x800000120f0f7221 */ /* 0x001fc80000000000 */
[----:B------:R-:W-:-:S04]  /*3420*/  FFMA.SAT R16, R15, R16, 0.5 ;  /* 0x3f0000000f107423 */ /* 0x000fc80000002010 */
[----:B------:R-:W-:Y:S02]  /*3430*/  FFMA.RM R16, R16, R17, 12582913 ;  /* 0x4b40000110107423 */ /* 0x000fe40000004011 */
[----:B------:R-:W0:Y:S02]  /*3440*/  MUFU.RCP R17, R18 ;  /* 0x0000001200117308 */ /* 0x000e240000001000 */
[C---:B------:R-:W-:Y:S01]  /*3450*/  FADD R20, R16.reuse, -12583039 ;  /* 0xcb40007f10147421 */ /* 0x040fe20000000000 */
[----:B------:R-:W-:-:S03]  /*3460*/  IMAD.SHL.U32 R23, R16, 0x800000, RZ ;  /* 0x0080000010177824 */ /* 0x000fc600078e00ff */
[----:B------:R-:W-:-:S04]  /*3470*/  FFMA R20, R15, 1.4426950216293334961, -R20 ;  /* 0x3fb8aa3b0f147823 */ /* 0x000fc80000000814 */
[----:B------:R-:W-:-:S06]  /*3480*/  FFMA R20, R15, 1.925963033500011079e-08, R20 ;  /* 0x32a570600f147823 */ /* 0x000fcc0000000014 */
[----:B------:R-:W1:Y:S01]  /*3490*/  MUFU.EX2 R20, R20 ;  /* 0x0000001400147308 */ /* 0x000e620000000800 */
[----:B0-----:R-:W-:-:S04]  /*34a0*/  FFMA R14, -R18, R17, 1 ;  /* 0x3f800000120e7423 */ /* 0x001fc80000000111 */
[----:B------:R-:W-:Y:S01]  /*34b0*/  FFMA R14, R17, R14, R17 ;  /* 0x0000000e110e7223 */ /* 0x000fe20000000011 */
[----:B-1----:R-:W-:-:S04]  /*34c0*/  FMUL R23, R23, R20 ;  /* 0x0000001417177220 */ /* 0x002fc80000400000 */
[----:B------:R-:W0:Y:S01]  /*34d0*/  FCHK P0, R23, R18 ;  /* 0x0000001217007302 */ /* 0x000e220000000000 */
[----:B------:R-:W-:-:S04]  /*34e0*/  FFMA R15, R23, R14, RZ ;  /* 0x0000000e170f7223 */ /* 0x000fc800000000ff */
[----:B------:R-:W-:-:S04]  /*34f0*/  FFMA R16, -R18, R15, R23 ;  /* 0x0000000f12107223 */ /* 0x000fc80000000117 */
[----:B------:R-:W-:Y:S01]  /*3500*/  FFMA R17, R14, R16, R15 ;  /* 0x000000100e117223 */ /* 0x000fe2000000000f */
[----:B0-----:R-:W-:Y:S06]  /*3510*/  @!P0 BRA `(.L_x_67) ;  /* 0x00000000000c8947 */ /* 0x001fec0003800000 */
[----:B------:R-:W-:-:S07]  /*3520*/  MOV R16, 0x3540 ;  /* 0x0000354000107802 */ /* 0x000fce0000000f00 */
[----:B------:R-:W-:Y:S05]  /*3530*/  CALL.REL.NOINC `($__internal_1_$__cuda_sm3x_div_rn_noftz_f32_slowpath) ;  /* 0x0000000c00087944 */ /* 0x000fea0003c00000 */
[----:B------:R-:W-:-:S07]  /*3540*/  MOV R17, R15 ;  /* 0x0000000f00117202 */ /* 0x000fce0000000f00 */
.L_x_67:
[----:B------:R-:W-:Y:S05]  /*3550*/  BSYNC.RECONVERGENT B0 ;  /* 0x0000000000007941 */ /* 0x000fea0003800200 */
.L_x_66:
[----:B------:R-:W0:Y:S01]  /*3560*/  LDCU UR10, c[0x0][0x39c] ;  /* 0x00007380ff0a77ac */ /* 0x000e220008000800 */
[----:B------:R-:W-:-:S05]  /*3570*/  IMAD.WIDE.U32 R14, R6, 0x4, R12 ;  /* 0x00000004060e7825 */ /* 0x000fca00078e000c */
[----:B------:R1:W-:Y:S01]  /*3580*/  STG.E desc[UR16][R14.64], R17 ;  /* 0x000000110e007986 */ /* 0x0003e2000c101910 */
[----:B0-----:R-:W-:-:S09]  /*3590*/  UISETP.NE.AND.EX UP0, UPT, UR10, URZ, UPT, !UPT ;  /* 0x000000ff0a00728c */ /* 0x001fd2000bf053f0 */
[----:B-1----:R-:W-:Y:S05]  /*35a0*/  BRA.U UP0, `(.L_x_68) ;  /* 0x0000000100507547 */ /* 0x002fea000b800000 */
        /* <DEDUP_REMOVED lines=20> */
.L_x_68:
[----:B------:R-:W-:Y:S01]  /*36f0*/  MOV R21, R11 ;  /* 0x0000000b00157202 */ /* 0x000fe20000000f00 */
[----:B------:R-:W-:Y:S01]  /*3700*/  IMAD.MOV.U32 R22, RZ, RZ, RZ ;  /* 0x000000ffff167224 */ /* 0x000fe200078e00ff */
[----:B------:R-:W-:-:S07]  /*3710*/  MOV R20, 0x3730 ;  /* 0x0000373000147802 */ /* 0x000fce0000000f00 */
[----:B------:R-:W-:Y:S05]  /*3720*/  CALL.REL.NOINC `($__internal_0_$__cuda_sm20_div_u64) ;  /* 0x0000000400907944 */ /* 0x000fea0003c00000 */
.L_x_69:
[----:B------:R-:W-:Y:S01]  /*3730*/  LEA R18, R14, R7, 0x2 ;  /* 0x000000070e127211 */ /* 0x000fe200078e10ff */
[----:B------:R-:W-:Y:S02]  /*3740*/  IMAD R14, R3, 0x8, R8 ;  /* 0x00000008030e7824 */ /* 0x000fe400078e0208 */
[----:B------:R-:W-:Y:S02]  /*3750*/  HFMA2 R16, -RZ, RZ, 0.96630859375, -0.0022525787353515625 ;  /* 0x3bbb989dff107431 */ /* 0x000fe400000001ff */
[----:B------:R-:W-:Y:S01]  /*3760*/  IMAD.MOV.U32 R17, RZ, RZ, 0x437c0000 ;  /* 0x437c0000ff117424 */ /* 0x000fe200078e00ff */
[----:B------:R-:W-:Y:S01]  /*3770*/  BSSY.RECONVERGENT B0, `(.L_x_70) ;  /* 0x0000017000007945 */ /* 0x000fe20003800200 */
[----:B------:R-:W-:Y:S04]  /*3780*/  LDS R18, [R18] ;  /* 0x0000000012127984 */ /* 0x000fe80000000800 */
[----:B------:R-:W0:Y:S02]  /*3790*/  LDS R15, [R14] ;  /* 0x000000000e0f7984 */ /* 0x000e240000000800 */
[----:B0-----:R-:W-:-:S04]  /*37a0*/  FADD R15, R15, -R18 ;  /* 0x800000120f0f7221 */ /* 0x001fc80000000000 */
[----:B------:R-:W-:-:S04]  /*37b0*/  FFMA.SAT R16, R15, R16, 0.5 ;  /* 0x3f0000000f107423 */ /* 0x000fc80000002010 */
[----:B------:R-:W-:Y:S02]  /*37c0*/  FFMA.RM R16, R16, R17, 12582913 ;  /* 0x4b40000110107423 */ /* 0x000fe40000004011 */
[----:B------:R-:W0:Y:S02]  /*37d0*/  MUFU.RCP R17, R18 ;  /* 0x0000001200117308 */ /* 0x000e240000001000 */
[C---:B------:R-:W-:Y:S01]  /*37e0*/  FADD R20, R16.reuse, -12583039 ;  /* 0xcb40007f10147421 */ /* 0x040fe20000000000 */
[----:B------:R-:W-:-:S03]  /*37f0*/  SHF.L.U32 R23, R16, 0x17, RZ ;  /* 0x0000001710177819 */ /* 0x000fc600000006ff */
        /* <DEDUP_REMOVED lines=13> */
[----:B------:R-:W-:-:S07]  /*38d0*/  IMAD.MOV.U32 R17, RZ, RZ, R15 ;  /* 0x000000ffff117224 */ /* 0x000fce00078e000f */
.L_x_71:
[----:B------:R-:W-:Y:S05]  /*38e0*/  BSYNC.RECONVERGENT B0 ;  /* 0x0000000000007941 */ /* 0x000fea0003800200 */
.L_x_70:
[----:B------:R-:W0:Y:S01]  /*38f0*/  LDCU UR10, c[0x0][0x39c] ;  /* 0x00007380ff0a77ac */ /* 0x000e220008000800 */
[----:B------:R-:W-:Y:S01]  /*3900*/  IMAD.WIDE.U32 R14, R4, 0x4, R12 ;  /* 0x00000004040e7825 */ /* 0x000fe200078e000c */
[----:B------:R-:W-:-:S04]  /*3910*/  IADD3 R0, PT, PT, R0, UR18, R3 ;  /* 0x0000001200007c10 */ /* 0x000fc8000fffe003 */
[----:B------:R1:W-:Y:S01]  /*3920*/  STG.E desc[UR16][R14.64], R17 ;  /* 0x000000110e007986 */ /* 0x0003e2000c101910 */
[----:B0-----:R-:W-:-:S09]  /*3930*/  UISETP.NE.AND.EX UP0, UPT, UR10, URZ, UPT, !UPT ;  /* 0x000000ff0a00728c */ /* 0x001fd2000bf053f0 */
[----:B-1----:R-:W-:Y:S05]  /*3940*/  BRA.U UP0, `(.L_x_72) ;  /* 0x0000000100507547 */ /* 0x002fea000b800000 */
        /* <DEDUP_REMOVED lines=20> */
.L_x_72:
[----:B------:R-:W-:Y:S02]  /*3a90*/  HFMA2 R22, -RZ, RZ, 0, 0 ;  /* 0x00000000ff167431 */ /* 0x000fe400000001ff */
[----:B------:R-:W-:Y:S01]  /*3aa0*/  IMAD.MOV.U32 R21, RZ, RZ, R9 ;  /* 0x000000ffff157224 */ /* 0x000fe200078e0009 */
[----:B------:R-:W-:-:S07]  /*3ab0*/  MOV R20, 0x3ad0 ;  /* 0x00003ad000147802 */ /* 0x000fce0000000f00 */
[----:B------:R-:W-:Y:S05]  /*3ac0*/  CALL.REL.NOINC `($__internal_0_$__cuda_sm20_div_u64) ;  /* 0x0000000000a87944 */ /* 0x000fea0003c00000 */
.L_x_73:
[----:B------:R-:W-:Y:S01]  /*3ad0*/  IMAD R18, R14, 0x4, R7 ;  /* 0x000000040e127824 */ /* 0x000fe200078e0207 */
[----:B------:R-:W-:Y:S01]  /*3ae0*/  MOV R16, 0x3bbb989d ;  /* 0x3bbb989d00107802 */ /* 0x000fe20000000f00 */
[----:B------:R-:W-:Y:S01]  /*3af0*/  IMAD R14, R3, 0xc, R8 ;  /* 0x0000000c030e7824 */ /* 0x000fe200078e0208 */
[----:B------:R-:W-:Y:S01]  /*3b00*/  BSSY.RECONVERGENT B0, `(.L_x_74) ;  /* 0x0000018000007945 */ /* 0x000fe20003800200 */
[----:B------:R-:W-:Y:S02]  /*3b10*/  IMAD.MOV.U32 R17, RZ, RZ, 0x437c0000 ;  /* 0x437c0000ff117424 */ /* 0x000fe400078e00ff */
        /* <DEDUP_REMOVED lines=22> */
.L_x_75:
[----:B------:R-:W-:Y:S05]  /*3c80*/  BSYNC.RECONVERGENT B0 ;  /* 0x0000000000007941 */ /* 0x000fea0003800200 */
.L_x_74:
[----:B------:R-:W-:Y:S01]  /*3c90*/  IMAD.WIDE.U32 R14, R5, 0x4, R12 ;  /* 0x00000004050e7825 */ /* 0x000fe200078e000c */
[----:B------:R-:W-:Y:S02]  /*3ca0*/  IADD3 R0, PT, PT, R0, UR18, R3 ;  /* 0x0000001200007c10 */ /* 0x000fe4000fffe003 */
[----:B------:R-:W-:Y:S01]  /*3cb0*/  IADD3 R11, PT, PT, R11, UR19, RZ ;  /* 0x000000130b0b7c10 */ /* 0x000fe2000fffe0ff */
[----:B------:R-:W-:Y:S01]  /*3cc0*/  VIADD R9, R9, UR19 ;  /* 0x0000001309097c36 */ /* 0x000fe20008000000 */
[----:B------:R1:W-:Y:S01]  /*3cd0*/  STG.E desc[UR16][R14.64], R17 ;  /* 0x000000110e007986 */ /* 0x0003e2000c101910 */
[----:B------:R-:W-:Y:S01]  /*3ce0*/  ISETP.GE.U32.AND P0, PT, R0, UR19, PT ;  /* 0x0000001300007c0c */ /* 0x000fe2000bf06070 */
[----:B------:R-:W-:Y:S01]  /*3cf0*/  IMAD R8, R3, 0x10, R8 ;  /* 0x0000001003087824 */ /* 0x000fe200078e0208 */
[----:B------:R-:W-:Y:S01]  /*3d00*/  IADD3 R10, PT, PT, R10, UR19, RZ ;  /* 0x000000130a0a7c10 */ /* 0x000fe2000fffe0ff */
[----:B------:R-:W-:Y:S01]  /*3d10*/  VIADD R4, R4, UR19 ;  /* 0x0000001304047c36 */ /* 0x000fe20008000000 */
[----:B------:R-:W-:Y:S01]  /*3d20*/  IADD3 R6, PT, PT, R6, UR19, RZ ;  /* 0x0000001306067c10 */ /* 0x000fe2000fffe0ff */
[----:B------:R-:W-:Y:S01]  /*3d30*/  VIADD R5, R5, UR19 ;  /* 0x0000001305057c36 */ /* 0x000fe20008000000 */
[----:B------:R-:W-:-:S07]  /*3d40*/  IADD3 R2, PT, PT, R2, UR19, RZ ;  /* 0x0000001302027c10 */ /* 0x000fce000fffe0ff */
[----:B-1----:R-:W-:Y:S05]  /*3d50*/  @!P0 BRA `(.L_x_76) ;  /* 0xfffffff000388947 */ /* 0x002fea000383ffff */
[----:B------:R-:W-:Y:S05]  /*3d60*/  EXIT ;  /* 0x000000000000794d */ /* 0x000fea0003800000 */
        .weak           $__internal_0_$__cuda_sm20_div_u64
        .type           $__internal_0_$__cuda_sm20_div_u64,@function
        .size           $__internal_0_$__cuda_sm20_div_u64,($__internal_1_$__cuda_sm3x_div_rn_noftz_f32_slowpath - $__internal_0_$__cuda_sm20_div_u64)
$__internal_0_$__cuda_sm20_div_u64:
[----:B------:R-:W0:Y:S01]  /*3d70*/  I2F.U64.RP R24, UR4 ;  /* 0x0000000400187d12 */ /* 0x000e220008309000 */
[----:B------:R-:W-:-:S07]  /*3d80*/  HFMA2 R27, -RZ, RZ, 0, 0 ;  /* 0x00000000ff1b7431 */ /* 0x000fce00000001ff */
[----:B0-----:R-:W0:Y:S02]  /*3d90*/  MUFU.RCP R15, R24 ;  /* 0x00000018000f7308 */ /* 0x001e240000001000 */
[----:B0-----:R-:W-:-:S06]  /*3da0*/  IADD3 R15, PT, PT, R15, 0x1ffffffe, RZ ;  /* 0x1ffffffe0f0f7810 */ /* 0x001fcc0007ffe0ff */
[----:B------:R-:W0:Y:S02]  /*3db0*/  F2I.U64.TRUNC R14, R15 ;  /* 0x0000000f000e7311 */ /* 0x000e24000020d800 */
[----:B0-----:R-:W-:-:S04]  /*3dc0*/  IMAD.WIDE.U32 R16, R14, UR4, RZ ;  /* 0x000000040e107c25 */ /* 0x001fc8000f8e00ff */
[C---:B------:R-:W-:Y:S01]  /*3dd0*/  IMAD R25, R14.reuse, UR5, R17 ;  /* 0x000000050e197c24 */ /* 0x040fe2000f8e0211 */
[----:B------:R-:W-:Y:S02]  /*3de0*/  IADD3 R23, P0, PT, RZ, -R16, RZ ;  /* 0x80000010ff177210 */ /* 0x000fe40007f1e0ff */
[----:B------:R-:W-:Y:S01]  /*3df0*/  MOV R17, R14 ;  /* 0x0000000e00117202 */ /* 0x000fe20000000f00 */
[----:B------:R-:W-:Y:S02]  /*3e00*/  IMAD R25, R15, UR4, R25 ;  /* 0x000000040f197c24 */ /* 0x000fe4000f8e0219 */
[----:B------:R-:W-:-:S04]  /*3e10*/  IMAD.HI.U32 R16, R14, R23, RZ ;  /* 0x000000170e107227 */ /* 0x000fc800078e00ff */
[----:B------:R-:W-:-:S04]  /*3e20*/  IMAD.X R25, RZ, RZ, ~R25, P0 ;  /* 0x000000ffff197224 */ /* 0x000fc800000e0e19 */
[----:B------:R-:W-:-:S04]  /*3e30*/  IMAD.WIDE.U32 R16, P0, R14, R25, R16 ;  /* 0x000000190e107225 */ /* 0x000fc80007800010 */
[C---:B------:R-:W-:Y:S02]  /*3e40*/  IMAD R14, R15.reuse, R25, RZ ;  /* 0x000000190f0e7224 */ /* 0x040fe400078e02ff */
[----:B------:R-:W-:-:S04]  /*3e50*/  IMAD.HI.U32 R17, P1, R15, R23, R16 ;  /* 0x000000170f117227 */ /* 0x000fc80007820010 */
[----:B------:R-:W-:Y:S01]  /*3e60*/  IMAD.HI.U32 R25, R15, R25, RZ ;  /* 0x000000190f197227 */ /* 0x000fe200078e00ff */
[----:B------:R-:W-:-:S03]  /*3e70*/  IADD3 R17, P3, PT, R14, R17, RZ ;  /* 0x000000110e117210 */ /* 0x000fc60007f7e0ff */
[----:B------:R-:W-:Y:S02]  /*3e80*/  IMAD.X R15, R25, 0x1, R15, P0 ;  /* 0x00000001190f7824 */ /* 0x000fe400000e060f */
[----:B------:R-:W-:-:S03]  /*3e90*/  IMAD.WIDE.U32 R24, R17, UR4, RZ ;  /* 0x0000000411187c25 */ /* 0x000fc6000f8e00ff */
[----:B------:R-:W-:Y:S01]  /*3ea0*/  IADD3.X R15, PT, PT, RZ, RZ, R15, P3, P1 ;  /* 0x000000ffff0f7210 */ /* 0x000fe20001fe240f */
[----:B------:R-:W-:Y:S01]  /*3eb0*/  IMAD R14, R17, UR5, R25 ;  /* 0x00000005110e7c24 */ /* 0x000fe2000f8e0219 */
[----:B------:R-:W-:-:S03]  /*3ec0*/  IADD3 R23, P0, PT, RZ, -R24, RZ ;  /* 0x80000018ff177210 */ /* 0x000fc60007f1e0ff */
[----:B------:R-:W-:Y:S02]  /*3ed0*/  IMAD R14, R15, UR4, R14 ;  /* 0x000000040f0e7c24 */ /* 0x000fe4000f8e020e */
[----:B------:R-:W-:-:S03]  /*3ee0*/  IMAD.HI.U32 R16, R17, R23, RZ ;  /* 0x0000001711107227 */ /* 0x000fc600078e00ff */
[----:B------:R-:W-:-:S05]  /*3ef0*/  IADD3.X R14, PT, PT, RZ, ~R14, RZ, P0, !PT ;  /* 0x8000000eff0e7210 */ /* 0x000fca00007fe4ff */
[----:B------:R-:W-:-:S04]  /*3f00*/  IMAD.WIDE.U32 R16, P0, R17, R14, R16 ;  /* 0x0000000e11107225 */ /* 0x000fc80007800010 */
[C---:B------:R-:W-:Y:S02]  /*3f10*/  IMAD R24, R15.reuse, R14, RZ ;  /* 0x0000000e0f187224 */ /* 0x040fe400078e02ff */
[----:B------:R-:W-:-:S04]  /*3f20*/  IMAD.HI.U32 R17, P1, R15, R23, R16 ;  /* 0x000000170f117227 */ /* 0x000fc80007820010 */
[----:B------:R-:W-:Y:S01]  /*3f30*/  IMAD.HI.U32 R14, R15, R14, RZ ;  /* 0x0000000e0f0e7227 */ /* 0x000fe200078e00ff */
[----:B------:R-:W-:-:S03]  /*3f40*/  IADD3 R24, P3, PT, R24, R17, RZ ;  /* 0x0000001118187210 */ /* 0x000fc60007f7e0ff */
[----:B------:R-:W-:Y:S02]  /*3f50*/  IMAD.X R14, R14, 0x1, R15, P0 ;  /* 0x000000010e0e7824 */ /* 0x000fe400000e060f */
[----:B------:R-:W-:-:S03]  /*3f60*/  IMAD.HI.U32 R26, R24, R21, RZ ;  /* 0x00000015181a7227 */ /* 0x000fc600078e00ff */
[----:B------:R-:W-:Y:S01]  /*3f70*/  IADD3.X R17, PT, PT, RZ, RZ, R14, P3, P1 ;  /* 0x000000ffff117210 */ /* 0x000fe20001fe240e */
[----:B------:R-:W-:-:S04]  /*3f80*/  IMAD.WIDE.U32 R24, R24, R22, R26 ;  /* 0x0000001618187225 */ /* 0x000fc800078e001a */
[C---:B------:R-:W-:Y:S02]  /*3f90*/  IMAD R14, R17.reuse, R22, RZ ;  /* 0x00000016110e7224 */ /* 0x040fe400078e02ff */
[----:B------:R-:W-:-:S04]  /*3fa0*/  IMAD.HI.U32 R15, P0, R17, R21, R24 ;  /* 0x00000015110f7227 */ /* 0x000fc80007800018 */
[----:B------:R-:W-:Y:S01]  /*3fb0*/  IMAD.HI.U32 R17, R17, R22, RZ ;  /* 0x0000001611117227 */ /* 0x000fe200078e00ff */
[----:B------:R-:W-:-:S03]  /*3fc0*/  IADD3 R14, P1, PT, R14, R15, RZ ;  /* 0x0000000f0e0e7210 */ /* 0x000fc60007f3e0ff */
[----:B------:R-:W-:Y:S01]  /*3fd0*/  IMAD.X R17, RZ, RZ, R17, P0 ;  /* 0x000000ffff117224 */ /* 0x000fe200000e0611 */
[C---:B------:R-:W-:Y:S01]  /*3fe0*/  IADD3 R23, PT, PT, R14.reuse, 0x1, RZ ;  /* 0x000000010e177810 */ /* 0x040fe20007ffe0ff */
[----:B------:R-:W-:-:S03]  /*3ff0*/  IMAD.WIDE.U32 R24, R14, UR4, RZ ;  /* 0x000000040e187c25 */ /* 0x000fc6000f8e00ff */
[----:B------:R-:W-:Y:S01]  /*4000*/  IADD3.X R17, PT, PT, RZ, R17, RZ, P1, !PT ;  /* 0x00000011ff117210 */ /* 0x000fe20000ffe4ff */
[----:B------:R-:W-:Y:S01]  /*4010*/  IMAD R16, R14, UR5, R25 ;  /* 0x000000050e107c24 */ /* 0x000fe2000f8e0219 */
[----:B------:R-:W-:-:S03]  /*4020*/  IADD3 R15, P1, PT, -R24, R21, RZ ;  /* 0x00000015180f7210 */ /* 0x000fc60007f3e1ff */
[----:B------:R-:W-:Y:S01]  /*4030*/  IMAD R17, R17, UR4, R16 ;  /* 0x0000000411117c24 */ /* 0x000fe2000f8e0210 */
[----:B------:R-:W-:-:S03]  /*4040*/  ISETP.GE.U32.AND P0, PT, R15, UR4, PT ;  /* 0x000000040f007c0c */ /* 0x000fc6000bf06070 */
[----:B------:R-:W-:Y:S01]  /*4050*/  IMAD.X R16, R22, 0x1, ~R17, P1 ;  /* 0x0000000116107824 */ /* 0x000fe200008e0e11 */
[----:B------:R-:W-:-:S04]  /*4060*/  IADD3 R24, P1, PT, R15, -UR4, RZ ;  /* 0x800000040f187c10 */ /* 0x000fc8000ff3e0ff */
[C---:B------:R-:W-:Y:S02]  /*4070*/  ISETP.GE.U32.AND.EX P0, PT, R16.reuse, UR5, PT, P0 ;  /* 0x0000000510007c0c */ /* 0x040fe4000bf06100 */
[----:B------:R-:W-:Y:S02]  /*4080*/  IADD3.X R17, PT, PT, R16, ~UR5, RZ, P1, !PT ;  /* 0x8000000510117c10 */ /* 0x000fe40008ffe4ff */
[----:B------:R-:W-:Y:S02]  /*4090*/  SEL R24, R24, R15, P0 ;  /* 0x0000000f18187207 */ /* 0x000fe40000000000 */
[----:B------:R-:W-:Y:S02]  /*40a0*/  SEL R23, R23, R14, P0 ;  /* 0x0000000e17177207 */ /* 0x000fe40000000000 */
[----:B------:R-:W-:Y:S02]  /*40b0*/  SEL R17, R17, R16, P0 ;  /* 0x0000001011117207 */ /* 0x000fe40000000000 */
[----:B------:R-:W-:Y:S01]  /*40c0*/  ISETP.GE.U32.AND P0, PT, R24, UR4, PT ;  /* 0x0000000418007c0c */ /* 0x000fe2000bf06070 */
[----:B------:R-:W-:Y:S01]  /*40d0*/  VIADD R14, R23, 0x1 ;  /* 0x00000001170e7836 */ /* 0x000fe20000000000 */
[----:B------:R-:W-:-:S02]  /*40e0*/  ISETP.NE.U32.AND P1, PT, RZ, UR4, PT ;  /* 0x00000004ff007c0c */ /* 0x000fc4000bf25070 */
[----:B------:R-:W-:Y:S01]  /*40f0*/  ISETP.GE.U32.AND.EX P0, PT, R17, UR5, PT, P0 ;  /* 0x0000000511007c0c */ /* 0x000fe2000bf06100 */
[----:B------:R-:W-:Y:S01]  /*4100*/  IMAD.MOV.U32 R17, RZ, RZ, 0x0 ;  /* 0x00000000ff117424 */ /* 0x000fe200078e00ff */
[----:B------:R-:W-:Y:S02]  /*4110*/  MOV R16, R20 ;  /* 0x0000001400107202 */ /* 0x000fe40000000f00 */
[----:B------:R-:W-:Y:S02]  /*4120*/  ISETP.NE.AND.EX P1, PT, RZ, UR5, PT, P1 ;  /* 0x00000005ff007c0c */ /* 0x000fe4000bf25310 */
[----:B------:R-:W-:-:S04]  /*4130*/  SEL R14, R14, R23, P0 ;  /* 0x000000170e0e7207 */ /* 0x000fc80000000000 */
[----:B------:R-:W-:Y:S01]  /*4140*/  SEL R14, R14, 0xffffffff, P1 ;  /* 0xffffffff0e0e7807 */ /* 0x000fe20000800000 */
[----:B------:R-:W-:Y:S06]  /*4150*/  RET.REL.NODEC R16 `(_Z12softmax_cudaPfS_mm) ;  /* 0xffffffbc10a87950 */ /* 0x000fec0003c3ffff */
        .weak           $__internal_1_$__cuda_sm3x_div_rn_noftz_f32_slowpath
        .type           $__internal_1_$__cuda_sm3x_div_rn_noftz_f32_slowpath,@function
        .size           $__internal_1_$__cuda_sm3x_div_rn_noftz_f32_slowpath,(.L_x_90 - $__internal_1_$__cuda_sm3x_div_rn_noftz_f32_slowpath)
$__internal_1_$__cuda_sm3x_div_rn_noftz_f32_slowpath:
[----:B------:R-:W-:Y:S01]  /*4160*/  SHF.R.U32.HI R17, RZ, 0x17, R18 ;  /* 0x00000017ff117819 */ /* 0x000fe20000011612 */
[----:B------:R-:W-:Y:S01]  /*4170*/  BSSY.RECONVERGENT B3, `(.L_x_77) ;  /* 0x0000062000037945 */ /* 0x000fe20003800200 */
[----:B------:R-:W-:Y:S02]  /*4180*/  SHF.R.U32.HI R24, RZ, 0x17, R23 ;  /* 0x00000017ff187819 */ /* 0x000fe40000011617 */
[----:B------:R-:W-:Y:S02]  /*4190*/  LOP3.LUT R17, R17, 0xff, RZ, 0xc0, !PT ;  /* 0x000000ff11117812 */ /* 0x000fe400078ec0ff */
[----:B------:R-:W-:Y:S02]  /*41a0*/  LOP3.LUT R24, R24, 0xff, RZ, 0xc0, !PT ;  /* 0x000000ff18187812 */ /* 0x000fe400078ec0ff */
[----:B------:R-:W-:-:S03]  /*41b0*/  IADD3 R14, PT, PT, R17, -0x1, RZ ;  /* 0xffffffff110e7810 */ /* 0x000fc60007ffe0ff */
[----:B------:R-:W-:Y:S01]  /*41c0*/  VIADD R15, R24, 0xffffffff ;  /* 0xffffffff180f7836 */ /* 0x000fe20000000000 */
[----:B------:R-:W-:-:S04]  /*41d0*/  ISETP.GT.U32.AND P0, PT, R14, 0xfd, PT ;  /* 0x000000fd0e00780c */ /* 0x000fc80003f04070 */
[----:B------:R-:W-:-:S13]  /*41e0*/  ISETP.GT.U32.OR P0, PT, R15, 0xfd, P0 ;  /* 0x000000fd0f00780c */ /* 0x000fda0000704470 */
[----:B------:R-:W-:Y:S01]  /*41f0*/  @!P0 MOV R21, RZ ;  /* 0x000000ff00158202 */ /* 0x000fe20000000f00 */
[----:B------:R-:W-:Y:S06]  /*4200*/  @!P0 BRA `(.L_x_78) ;  /* 0x00000000005c8947 */ /* 0x000fec0003800000 */
[----:B------:R-:W-:Y:S02]  /*4210*/  FSETP.GTU.FTZ.AND P0, PT, |R23|, +INF , PT ;  /* 0x7f8000001700780b */ /* 0x000fe40003f1c200 */
[----:B------:R-:W-:-:S04]  /*4220*/  FSETP.GTU.FTZ.AND P1, PT, |R18|, +INF , PT ;  /* 0x7f8000001200780b */ /* 0x000fc80003f3c200 */
[----:B------:R-:W-:-:S13]  /*4230*/  PLOP3.LUT P0, PT, P0, P1, PT, 0xf8, 0x8f ;  /* 0x00000000008f781c */ /* 0x000fda0000703f70 */
[----:B------:R-:W-:Y:S05]  /*4240*/  @P0 BRA `(.L_x_79) ;  /* 0x00000004004c0947 */ /* 0x000fea0003800000 */
[----:B------:R-:W-:-:S13]  /*4250*/  LOP3.LUT P0, RZ, R18, 0x7fffffff, R23, 0xc8, !PT ;  /* 0x7fffffff12ff7812 */ /* 0x000fda000780c817 */
[----:B------:R-:W-:Y:S05]  /*4260*/  @!P0 BRA `(.L_x_80) ;  /* 0x00000004003c8947 */ /* 0x000fea0003800000 */
[C---:B------:R-:W-:Y:S02]  /*4270*/  FSETP.NEU.FTZ.AND P1, PT, |R23|.reuse, +INF , PT ;  /* 0x7f8000001700780b */ /* 0x040fe40003f3d200 */
[----:B------:R-:W-:Y:S02]  /*4280*/  FSETP.NEU.FTZ.AND P2, PT, |R18|, +INF , PT ;  /* 0x7f8000001200780b */ /* 0x000fe40003f5d200 */
[----:B------:R-:W-:-:S11]  /*4290*/  FSETP.NEU.FTZ.AND P0, PT, |R23|, +INF , PT ;  /* 0x7f8000001700780b */ /* 0x000fd60003f1d200 */
[----:B------:R-:W-:Y:S05]  /*42a0*/  @!P2 BRA !P1, `(.L_x_80) ;  /* 0x00000004002ca947 */ /* 0x000fea0004800000 */
[----:B------:R-:W-:-:S04]  /*42b0*/  LOP3.LUT P1, RZ, R23, 0x7fffffff, RZ, 0xc0, !PT ;  /* 0x7fffffff17ff7812 */ /* 0x000fc8000782c0ff */
[----:B------:R-:W-:-:S13]  /*42c0*/  PLOP3.LUT P1, PT, P2, P1, PT, 0x2f, 0xf2 ;  /* 0x0000000000f2781c */ /* 0x000fda0001722577 */
[----:B------:R-:W-:Y:S05]  /*42d0*/  @P1 BRA `(.L_x_81) ;  /* 0x0000000400181947 */ /* 0x000fea0003800000 */
[----:B------:R-:W-:-:S04]  /*42e0*/  LOP3.LUT P1, RZ, R18, 0x7fffffff, RZ, 0xc0, !PT ;  /* 0x7fffffff12ff7812 */ /* 0x000fc8000782c0ff */
[----:B------:R-:W-:-:S13]  /*42f0*/  PLOP3.LUT P0, PT, P0, P1, PT, 0x2f, 0xf2 ;  /* 0x0000000000f2781c */ /* 0x000fda0000702577 */
[----:B------:R-:W-:Y:S05]  /*4300*/  @P0 BRA `(.L_x_82) ;  /* 0x0000000400000947 */ /* 0x000fea0003800000 */
[----:B------:R-:W-:Y:S02]  /*4310*/  ISETP.GE.AND P0, PT, R15, RZ, PT ;  /* 0x000000ff0f00720c */ /* 0x000fe40003f06270 */
[----:B------:R-:W-:-:S11]  /*4320*/  ISETP.GE.AND P1, PT, R14, RZ, PT ;  /* 0x000000ff0e00720c */ /* 0x000fd60003f26270 */
[----:B------:R-:W-:Y:S01]  /*4330*/  @P0 IMAD.MOV.U32 R21, RZ, RZ, RZ ;  /* 0x000000ffff150224 */ /* 0x000fe200078e00ff */
[----:B------:R-:W-:Y:S01]  /*4340*/  @!P0 MOV R21, 0xffffffc0 ;  /* 0xffffffc000158802 */ /* 0x000fe20000000f00 */
[----:B------:R-:W-:Y:S01]  /*4350*/  @!P0 FFMA R23, R23, 1.84467440737095516160e+19, RZ ;  /* 0x5f80000017178823 */ /* 0x000fe200000000ff */
[----:B------:R-:W-:-:S03]  /*4360*/  @!P1 FFMA R18, R18, 1.84467440737095516160e+19, RZ ;  /* 0x5f80000012129823 */ /* 0x000fc600000000ff */
[----:B------:R-:W-:-:S07]  /*4370*/  @!P1 VIADD R21, R21, 0x40 ;  /* 0x0000004015159836 */ /* 0x000fce0000000000 */
.L_x_78:
[----:B------:R-:W-:Y:S01]  /*4380*/  LEA R25, R17, 0xc0800000, 0x17 ;  /* 0xc080000011197811 */ /* 0x000fe200078eb8ff */
[----:B------:R-:W-:Y:S01]  /*4390*/  VIADD R24, R24, 0xffffff81 ;  /* 0xffffff8118187836 */ /* 0x000fe20000000000 */
[----:B------:R-:W-:Y:S02]  /*43a0*/  BSSY.RECONVERGENT B4, `(.L_x_83) ;  /* 0x0000035000047945 */ /* 0x000fe40003800200 */
[----:B------:R-:W-:Y:S01]  /*43b0*/  IADD3 R25, PT, PT, -R25, R18, RZ ;  /* 0x0000001219197210 */ /* 0x000fe20007ffe1ff */
[----:B------:R-:W-:-:S03]  /*43c0*/  IMAD R20, R24, -0x800000, R23 ;  /* 0xff80000018147824 */ /* 0x000fc600078e0217 */
[----:B------:R-:W0:Y:S01]  /*43d0*/  MUFU.RCP R19, R25 ;  /* 0x0000001900137308 */ /* 0x000e220000001000 */
[----:B------:R-:W-:-:S04]  /*43e0*/  FADD.FTZ R15, -R25, -RZ ;  /* 0x800000ff190f7221 */ /* 0x000fc80000010100 */
[----:B0-----:R-:W-:-:S04]  /*43f0*/  FFMA R14, R19, R15, 1 ;  /* 0x3f800000130e7423 */ /* 0x001fc8000000000f */
[----:B------:R-:W-:-:S04]  /*4400*/  FFMA R14, R19, R14, R19 ;  /* 0x0000000e130e7223 */ /* 0x000fc80000000013 */
[----:B------:R-:W-:-:S04]  /*4410*/  FFMA R19, R20, R14, RZ ;  /* 0x0000000e14137223 */ /* 0x000fc800000000ff */
[----:B------:R-:W-:-:S04]  /*4420*/  FFMA R18, R15, R19, R20 ;  /* 0x000000130f127223 */ /* 0x000fc80000000014 */
[----:B------:R-:W-:Y:S01]  /*4430*/  FFMA R19, R14, R18, R19 ;  /* 0x000000120e137223 */ /* 0x000fe20000000013 */
[----:B------:R-:W-:-:S03]  /*4440*/  IADD3 R18, PT, PT, R24, 0x7f, -R17 ;  /* 0x0000007f18127810 */ /* 0x000fc60007ffe811 */
[----:B------:R-:W-:Y:S01]  /*4450*/  FFMA R20, R15, R19, R20 ;  /* 0x000000130f147223 */ /* 0x000fe20000000014 */
[----:B------:R-:W-:-:S03]  /*4460*/  IADD3 R18, PT, PT, R18, R21, RZ ;  /* 0x0000001512127210 */ /* 0x000fc60007ffe0ff */
[----:B------:R-:W-:-:S05]  /*4470*/  FFMA R15, R14, R20, R19 ;  /* 0x000000140e0f7223 */ /* 0x000fca0000000013 */
[----:B------:R-:W-:-:S04]  /*4480*/  SHF.R.U32.HI R17, RZ, 0x17, R15 ;  /* 0x00000017ff117819 */ /* 0x000fc8000001160f */
[----:B------:R-:W-:-:S05]  /*4490*/  LOP3.LUT R17, R17, 0xff, RZ, 0xc0, !PT ;  /* 0x000000ff11117812 */ /* 0x000fca00078ec0ff */
[----:B------:R-:W-:-:S05]  /*44a0*/  IMAD.IADD R17, R17, 0x1, R18 ;  /* 0x0000000111117824 */ /* 0x000fca00078e0212 */
[----:B------:R-:W-:-:S04]  /*44b0*/  IADD3 R21, PT, PT, R17, -0x1, RZ ;  /* 0xffffffff11157810 */ /* 0x000fc80007ffe0ff */
[----:B------:R-:W-:-:S13]  /*44c0*/  ISETP.GE.U32.AND P0, PT, R21, 0xfe, PT ;  /* 0x000000fe1500780c */ /* 0x000fda0003f06070 */
[----:B------:R-:W-:Y:S05]  /*44d0*/  @!P0 BRA `(.L_x_84) ;  /* 0x0000000000808947 */ /* 0x000fea0003800000 */
[----:B------:R-:W-:-:S13]  /*44e0*/  ISETP.GT.AND P0, PT, R17, 0xfe, PT ;  /* 0x000000fe1100780c */ /* 0x000fda0003f04270 */
[----:B------:R-:W-:Y:S05]  /*44f0*/  @P0 BRA `(.L_x_85) ;  /* 0x00000000006c0947 */ /* 0x000fea0003800000 */
[----:B------:R-:W-:-:S13]  /*4500*/  ISETP.GE.AND P0, PT, R17, 0x1, PT ;  /* 0x000000011100780c */ /* 0x000fda0003f06270 */
[----:B------:R-:W-:Y:S05]  /*4510*/  @P0 BRA `(.L_x_86) ;  /* 0x0000000000740947 */ /* 0x000fea0003800000 */
[----:B------:R-:W-:Y:S02]  /*4520*/  ISETP.GE.AND P0, PT, R17, -0x18, PT ;  /* 0xffffffe81100780c */ /* 0x000fe40003f06270 */
[----:B------:R-:W-:-:S11]  /*4530*/  LOP3.LUT R15, R15, 0x80000000, RZ, 0xc0, !PT ;  /* 0x800000000f0f7812 */ /* 0x000fd600078ec0ff */
[----:B------:R-:W-:Y:S05]  /*4540*/  @!P0 BRA `(.L_x_86) ;  /* 0x0000000000688947 */ /* 0x000fea0003800000 */
[CCC-:B------:R-:W-:Y:S01]  /*4550*/  FFMA.RZ R18, R14.reuse, R20.reuse, R19.reuse ;  /* 0x000000140e127223 */ /* 0x1c0fe2000000c013 */
[CCC-:B------:R-:W-:Y:S01]  /*4560*/  FFMA.RP R21, R14.reuse, R20.reuse, R19.reuse ;  /* 0x000000140e157223 */ /* 0x1c0fe20000008013 */
[----:B------:R-:W-:Y:S01]  /*4570*/  FFMA.RM R20, R14, R20, R19 ;  /* 0x000000140e147223 */ /* 0x000fe20000004013 */
[C---:B------:R-:W-:Y:S01]  /*4580*/  VIADD R14, R17.reuse, 0x20 ;  /* 0x00000020110e7836 */ /* 0x040fe20000000000 */
[C---:B------:R-:W-:Y:S02]  /*4590*/  ISETP.NE.AND P2, PT, R17.reuse, RZ, PT ;  /* 0x000000ff1100720c */ /* 0x040fe40003f45270 */
[----:B------:R-:W-:Y:S02]  /*45a0*/  LOP3.LUT R18, R18, 0x7fffff, RZ, 0xc0, !PT ;  /* 0x007fffff12127812 */ /* 0x000fe400078ec0ff */
[----:B------:R-:W-:Y:S02]  /*45b0*/  ISETP.NE.AND P1, PT, R17, RZ, PT ;  /* 0x000000ff1100720c */ /* 0x000fe40003f25270 */
[----:B------:R-:W-:-:S02]  /*45c0*/  LOP3.LUT R19, R18, 0x800000, RZ, 0xfc, !PT ;  /* 0x0080000012137812 */ /* 0x000fc400078efcff */
[----:B------:R-:W-:Y:S02]  /*45d0*/  IADD3 R17, PT, PT, -R17, RZ, RZ ;  /* 0x000000ff11117210 */ /* 0x000fe40007ffe1ff */
[----:B------:R-:W-:Y:S02]  /*45e0*/  SHF.L.U32 R14, R19, R14, RZ ;  /* 0x0000000e130e7219 */ /* 0x000fe400000006ff */
[----:B------:R-:W-:Y:S02]  /*45f0*/  FSETP.NEU.FTZ.AND P0, PT, R21, R20, PT ;  /* 0x000000141500720b */ /* 0x000fe40003f1d000 */
[----:B------:R-:W-:Y:S02]  /*4600*/  SEL R18, R17, RZ, P2 ;  /* 0x000000ff11127207 */ /* 0x000fe40001000000 */
[----:B------:R-:W-:Y:S02]  /*4610*/  ISETP.NE.AND P1, PT, R14, RZ, P1 ;  /* 0x000000ff0e00720c */ /* 0x000fe40000f25270 */
[----:B------:R-:W-:-:S02]  /*4620*/  SHF.R.U32.HI R18, RZ, R18, R19 ;  /* 0x00000012ff127219 */ /* 0x000fc40000011613 */
[----:B------:R-:W-:Y:S02]  /*4630*/  PLOP3.LUT P0, PT, P0, P1, PT, 0xf8, 0x8f ;  /* 0x00000000008f781c */ /* 0x000fe40000703f70 */
[----:B------:R-:W-:Y:S02]  /*4640*/  SHF.R.U32.HI R14, RZ, 0x1, R18 ;  /* 0x00000001ff0e7819 */ /* 0x000fe40000011612 */
[----:B------:R-:W-:-:S04]  /*4650*/  SEL R17, RZ, 0x1, !P0 ;  /* 0x00000001ff117807 */ /* 0x000fc80004000000 */
[----:B------:R-:W-:-:S04]  /*4660*/  LOP3.LUT R17, R17, 0x1, R14, 0xf8, !PT ;  /* 0x0000000111117812 */ /* 0x000fc800078ef80e */
[----:B------:R-:W-:-:S05]  /*4670*/  LOP3.LUT R17, R17, R18, RZ, 0xc0, !PT ;  /* 0x0000001211117212 */ /* 0x000fca00078ec0ff */
[----:B------:R-:W-:-:S05]  /*4680*/  IMAD.IADD R14, R14, 0x1, R17 ;  /* 0x000000010e0e7824 */ /* 0x000fca00078e0211 */
[----:B------:R-:W-:Y:S01]  /*4690*/  LOP3.LUT R15, R14, R15, RZ, 0xfc, !PT ;  /* 0x0000000f0e0f7212 */ /* 0x000fe200078efcff */
[----:B------:R-:W-:Y:S06]  /*46a0*/  BRA `(.L_x_86) ;  /* 0x0000000000107947 */ /* 0x000fec0003800000 */
.L_x_85:
[----:B------:R-:W-:-:S04]  /*46b0*/  LOP3.LUT R15, R15, 0x80000000, RZ, 0xc0, !PT ;  /* 0x800000000f0f7812 */ /* 0x000fc800078ec0ff */
[----:B------:R-:W-:Y:S01]  /*46c0*/  LOP3.LUT R15, R15, 0x7f800000, RZ, 0xfc, !PT ;  /* 0x7f8000000f0f7812 */ /* 0x000fe200078efcff */
[----:B------:R-:W-:Y:S06]  /*46d0*/  BRA `(.L_x_86) ;  /* 0x0000000000047947 */ /* 0x000fec0003800000 */
.L_x_84:
[----:B------:R-:W-:-:S07]  /*46e0*/  LEA R15, R18, R15, 0x17 ;  /* 0x0000000f120f7211 */ /* 0x000fce00078eb8ff */
.L_x_86:
[----:B------:R-:W-:Y:S05]  /*46f0*/  BSYNC.RECONVERGENT B4 ;  /* 0x0000000000047941 */ /* 0x000fea0003800200 */
.L_x_83:
[----:B------:R-:W-:Y:S05]  /*4700*/  BRA `(.L_x_87) ;  /* 0x0000000000207947 */ /* 0x000fea0003800000 */
.L_x_82:
[----:B------:R-:W-:-:S04]  /*4710*/  LOP3.LUT R15, R18, 0x80000000, R23, 0x48, !PT ;  /* 0x80000000120f7812 */ /* 0x000fc800078e4817 */
[----:B------:R-:W-:Y:S01]  /*4720*/  LOP3.LUT R15, R15, 0x7f800000, RZ, 0xfc, !PT ;  /* 0x7f8000000f0f7812 */ /* 0x000fe200078efcff */
[----:B------:R-:W-:Y:S06]  /*4730*/  BRA `(.L_x_87) ;  /* 0x0000000000147947 */ /* 0x000fec0003800000 */
.L_x_81:
[----:B------:R-:W-:Y:S01]  /*4740*/  LOP3.LUT R15, R18, 0x80000000, R23, 0x48, !PT ;  /* 0x80000000120f7812 */ /* 0x000fe200078e4817 */
[----:B------:R-:W-:Y:S06]  /*4750*/  BRA `(.L_x_87) ;  /* 0x00000000000c7947 */ /* 0x000fec0003800000 */
.L_x_80:
[----:B------:R-:W0:Y:S01]  /*4760*/  MUFU.RSQ R15, -QNAN ;  /* 0xffc00000000f7908 */ /* 0x000e220000001400 */
[----:B------:R-:W-:Y:S05]  /*4770*/  BRA `(.L_x_87) ;  /* 0x0000000000047947 */ /* 0x000fea0003800000 */
.L_x_79:
[----:B------:R-:W-:-:S07]  /*4780*/  FADD.FTZ R15, R23, R18 ;  /* 0x00000012170f7221 */ /* 0x000fce0000010000 */
.L_x_87:
[----:B------:R-:W-:Y:S05]  /*4790*/  BSYNC.RECONVERGENT B3 ;  /* 0x0000000000037941 */ /* 0x000fea0003800200 */
.L_x_77:
[----:B------:R-:W-:-:S04]  /*47a0*/  HFMA2 R17, -RZ, RZ, 0, 0 ;  /* 0x00000000ff117431 */ /* 0x000fc800000001ff */
[----:B0-----:R-:W-:Y:S05]  /*47b0*/  RET.REL.NODEC R16 `(_Z12softmax_cudaPfS_mm) ;  /* 0xffffffb810107950 */ /* 0x001fea0003c3ffff */
.L_x_88:
[----:B------:R-:W-:-:S00]  /*47c0*/  BRA `(.L_x_88) ;  /* 0xfffffffc00fc7947 */ /* 0x000fc0000383ffff */
[----:B------:R-:W-:-:S00]  /*47d0*/  NOP ;  /* 0x0000000000007918 */ /* 0x000fc00000000000 */
        /* <DEDUP_REMOVED lines=10> */
.L_x_90:


//--------------------- .nv.shared._Z12softmax_cudaPfS_mm --------------------------
	.section	.nv.shared._Z12softmax_cudaPfS_mm,"aw",@nobits
	.sectionflags	@""
	.align	16
	.zero		1024


//--------------------- .nv.shared.reserved.0     --------------------------
	.section	.nv.shared.reserved.0,"aw",@nobits
	.weak		__nv_reservedSMEM_offset_0_alias
	.size		__nv_reservedSMEM_offset_0_alias, 0, 64
	.other		__nv_reservedSMEM_offset_0_alias,@"STO_CUDA_RESERVED_SHARED STV_DEFAULT"
__nv_reservedSMEM_offset_0_alias:
	.zero		0
	.zero		64


//--------------------- .nv.constant0._Z12softmax_cudaPfS_mm --------------------------
	.section	.nv.constant0._Z12softmax_cudaPfS_mm,"a",@progbits
	.sectionflags	@""
	.align	4
.nv.constant0._Z12softmax_cudaPfS_mm:
	.zero		928


//--------------------- SYMBOLS --------------------------

	.type		.nv.reservedSmem.offset0,@object
	.size		.nv.reservedSmem.offset0,0x4
	.type		.nv.reservedSmem.cap,@object
	.size		.nv.reservedSmem.cap,0x4
